	.target	sm_100a

	.elftype	@"ET_EXEC"


//--------------------- .note.nv.tkinfo           --------------------------
	.section	.note.nv.tkinfo,"",@"SHT_NOTE"
	.sectionflags	@"SHF_NOTE_NV_TKINFO"
	.tkinfo
        /*0018*/ 	.word	0x00000002
        /*0030*/ 	.string	""
        /*0030*/ 	.string	"ptxas"
        /*0030*/ 	.string	"Cuda compilation tools, release 13.0, V13.0.88"
        /*0030*/ 	.string	"Build cuda_13.0.r13.0/compiler.36424714_0"
        /*0030*/ 	.string	"-arch sm_100a -m 64 "



//--------------------- .note.nv.cuinfo           --------------------------
	.section	.note.nv.cuinfo,"",@"SHT_NOTE"
	.sectionflags	@"SHF_NOTE_NV_CUINFO"
        /*0018*/ 	.short	0x0002
        /*001a*/ 	.short	0x0064
        /*001c*/ 	.short	0x0082
	.zero		2


//--------------------- .nv.info                  --------------------------
	.section	.nv.info,"",@"SHT_CUDA_INFO"
	.align	4


	//----- nvinfo : EIATTR_REGCOUNT
	.align		4
        /*0000*/ 	.byte	0x04, 0x2f
        /*0002*/ 	.short	(.L_20 - .L_19)
	.align		4
.L_19:
        /*0004*/ 	.word	index@(_ZN7cutlass13device_kernelINS_4gemm6kernel13GemmUniversalIN4cute5tupleIJiiiiEEENS1_10collective13CollectiveMmaINS1_35MainloopSm100TmaUmmaWarpSpecializedILi14ELi2ELi2ENS5_IJNS4_1CILi1EEESB_SB_EEEEENS5_IJNSA_ILi128EEENSA_ILi256EEENSA_ILi32EEEEEENS_12float_e5m2_tENS5_IJlSB_lEEESI_SJ_NS4_8TiledMMAINS4_8MMA_AtomIJNS4_10MMA_TraitsINS4_19SM100_MMA_F8F6F4_SSEJSI_SI_fSE_SF_NS4_17integral_constantINS4_4UMMA5MajorELSQ_0EEESR_NSO_INSP_7ScaleInELSS_0EEEST_EEEEEENS4_6LayoutISC_NS5_IJNSA_ILi0EEESX_SX_EEEEENS5_IJNS4_10UnderscoreES10_S10_EEEEENS4_13SM90_TMA_LOADENS4_14ComposedLayoutINS4_7SwizzleILi1ELi4ELi3EEENS4_18smem_ptr_flag_bitsILi8EEENSW_INS5_IJNSA_ILi8EEESG_EEENS5_IJSG_SB_EEEEEEEvNS4_8identityES13_S1D_vS1E_EENS_8epilogue10collective18CollectiveEpilogueINS1G_23Sm100TmaWarpSpecializedILi4ELi2ELi64ELb0ELb0EEEJSH_NS5_IJNSW_ISE_SB_EENSW_INSA_ILi64EEESB_EEEEESI_SJ_SI_SJ_NS1G_6fusion15FusionCallbacksIS1K_NS1P_17LinearCombinationISI_fSI_fLNS_15FloatRoundStyleE2EEESH_S1O_JEEENS4_5SM1004TMEM4LOAD26SM100_TMEM_LOAD_32dp32b64xES13_NS14_INS15_ILi2ELi4ELi3EEES18_NSW_INS5_IJS19_S1M_EEENS5_IJS1M_SB_EEEEEEENS4_39AutoVectorizingCopyWithAssumedAlignmentILi128EEENS4_14SM90_TMA_STOREES23_S25_S25_EEEvvEEEEvNT_6ParamsE)
        /*0008*/ 	.word	0x000000e0


	//----- nvinfo : EIATTR_FRAME_SIZE
	.align		4
.L_20:
        /*000c*/ 	.byte	0x04, 0x11
        /*000e*/ 	.short	(.L_22 - .L_21)
	.align		4
.L_21:
        /*0010*/ 	.word	index@($__internal_2_$__cuda_sm10x_tcgen05_guardrail_trap_unallocated_columns_being_dealloced)
        /*0014*/ 	.word	0x00000000


	//----- nvinfo : EIATTR_FRAME_SIZE
	.align		4
.L_22:
        /*0018*/ 	.byte	0x04, 0x11
        /*001a*/ 	.short	(.L_24 - .L_23)
	.align		4
.L_23:
        /*001c*/ 	.word	index@($__internal_1_$__cuda_sm10x_tcgen05_guardrail_trap_phase_invalid_during_alloc)
        /*0020*/ 	.word	0x00000000


	//----- nvinfo : EIATTR_FRAME_SIZE
	.align		4
.L_24:
        /*0024*/ 	.byte	0x04, 0x11
        /*0026*/ 	.short	(.L_26 - .L_25)
	.align		4
.L_25:
        /*0028*/ 	.word	index@($__internal_0_$__cuda_sm10x_tcgen05_guardrail_trap_col_being_dealloced_not_returned_by_alloc)
        /*002c*/ 	.word	0x00000000


	//----- nvinfo : EIATTR_FRAME_SIZE
	.align		4
.L_26:
        /*0030*/ 	.byte	0x04, 0x11
        /*0032*/ 	.short	(.L_28 - .L_27)
	.align		4
.L_27:
        /*0034*/ 	.word	index@(_ZN7cutlass13device_kernelINS_4gemm6kernel13GemmUniversalIN4cute5tupleIJiiiiEEENS1_10collective13CollectiveMmaINS1_35MainloopSm100TmaUmmaWarpSpecializedILi14ELi2ELi2ENS5_IJNS4_1CILi1EEESB_SB_EEEEENS5_IJNSA_ILi128EEENSA_ILi256EEENSA_ILi32EEEEEENS_12float_e5m2_tENS5_IJlSB_lEEESI_SJ_NS4_8TiledMMAINS4_8MMA_AtomIJNS4_10MMA_TraitsINS4_19SM100_MMA_F8F6F4_SSEJSI_SI_fSE_SF_NS4_17integral_constantINS4_4UMMA5MajorELSQ_0EEESR_NSO_INSP_7ScaleInELSS_0EEEST_EEEEEENS4_6LayoutISC_NS5_IJNSA_ILi0EEESX_SX_EEEEENS5_IJNS4_10UnderscoreES10_S10_EEEEENS4_13SM90_TMA_LOADENS4_14ComposedLayoutINS4_7SwizzleILi1ELi4ELi3EEENS4_18smem_ptr_flag_bitsILi8EEENSW_INS5_IJNSA_ILi8EEESG_EEENS5_IJSG_SB_EEEEEEEvNS4_8identityES13_S1D_vS1E_EENS_8epilogue10collective18CollectiveEpilogueINS1G_23Sm100TmaWarpSpecializedILi4ELi2ELi64ELb0ELb0EEEJSH_NS5_IJNSW_ISE_SB_EENSW_INSA_ILi64EEESB_EEEEESI_SJ_SI_SJ_NS1G_6fusion15FusionCallbacksIS1K_NS1P_17LinearCombinationISI_fSI_fLNS_15FloatRoundStyleE2EEESH_S1O_JEEENS4_5SM1004TMEM4LOAD26SM100_TMEM_LOAD_32dp32b64xES13_NS14_INS15_ILi2ELi4ELi3EEES18_NSW_INS5_IJS19_S1M_EEENS5_IJS1M_SB_EEEEEEENS4_39AutoVectorizingCopyWithAssumedAlignmentILi128EEENS4_14SM90_TMA_STOREES23_S25_S25_EEEvvEEEEvNT_6ParamsE)
        /*0038*/ 	.word	0x00000000


	//----- nvinfo : EIATTR_MIN_STACK_SIZE
	.align		4
.L_28:
        /*003c*/ 	.byte	0x04, 0x12
        /*003e*/ 	.short	(.L_30 - .L_29)
	.align		4
.L_29:
        /*0040*/ 	.word	index@(_ZN7cutlass13device_kernelINS_4gemm6kernel13GemmUniversalIN4cute5tupleIJiiiiEEENS1_10collective13CollectiveMmaINS1_35MainloopSm100TmaUmmaWarpSpecializedILi14ELi2ELi2ENS5_IJNS4_1CILi1EEESB_SB_EEEEENS5_IJNSA_ILi128EEENSA_ILi256EEENSA_ILi32EEEEEENS_12float_e5m2_tENS5_IJlSB_lEEESI_SJ_NS4_8TiledMMAINS4_8MMA_AtomIJNS4_10MMA_TraitsINS4_19SM100_MMA_F8F6F4_SSEJSI_SI_fSE_SF_NS4_17integral_constantINS4_4UMMA5MajorELSQ_0EEESR_NSO_INSP_7ScaleInELSS_0EEEST_EEEEEENS4_6LayoutISC_NS5_IJNSA_ILi0EEESX_SX_EEEEENS5_IJNS4_10UnderscoreES10_S10_EEEEENS4_13SM90_TMA_LOADENS4_14ComposedLayoutINS4_7SwizzleILi1ELi4ELi3EEENS4_18smem_ptr_flag_bitsILi8EEENSW_INS5_IJNSA_ILi8EEESG_EEENS5_IJSG_SB_EEEEEEEvNS4_8identityES13_S1D_vS1E_EENS_8epilogue10collective18CollectiveEpilogueINS1G_23Sm100TmaWarpSpecializedILi4ELi2ELi64ELb0ELb0EEEJSH_NS5_IJNSW_ISE_SB_EENSW_INSA_ILi64EEESB_EEEEESI_SJ_SI_SJ_NS1G_6fusion15FusionCallbacksIS1K_NS1P_17LinearCombinationISI_fSI_fLNS_15FloatRoundStyleE2EEESH_S1O_JEEENS4_5SM1004TMEM4LOAD26SM100_TMEM_LOAD_32dp32b64xES13_NS14_INS15_ILi2ELi4ELi3EEES18_NSW_INS5_IJS19_S1M_EEENS5_IJS1M_SB_EEEEEEENS4_39AutoVectorizingCopyWithAssumedAlignmentILi128EEENS4_14SM90_TMA_STOREES23_S25_S25_EEEvvEEEEvNT_6ParamsE)
        /*0044*/ 	.word	0x00000000
.L_30:


//--------------------- .nv.compat                --------------------------
	.section	.nv.compat,"",@"SHT_CUDA_COMPAT_INFO"
	.align	4
        /*0000*/ 	.byte	0x02, 0x09, 0x01, 0x00, 0x02, 0x02, 0x02, 0x00, 0x02, 0x05, 0x05, 0x00, 0x03, 0x07, 0x01, 0x01
        /*0010*/ 	.byte	0x02, 0x03, 0x01, 0x00, 0x02, 0x06, 0x01, 0x00, 0x04, 0x0b, 0x08, 0x00, 0x09, 0x00, 0x00, 0x00
        /*0020*/ 	.byte	0x00, 0x00, 0x00, 0x00


//--------------------- .nv.info._ZN7cutlass13device_kernelINS_4gemm6kernel13GemmUniversalIN4cute5tupleIJiiiiEEENS1_10collective13CollectiveMmaINS1_35MainloopSm100TmaUmmaWarpSpecializedILi14ELi2ELi2ENS5_IJNS4_1CILi1EEESB_SB_EEEEENS5_IJNSA_ILi128EEENSA_ILi256EEENSA_ILi32EEEEEENS_12float_e5m2_tENS5_IJlSB_lEEESI_SJ_NS4_8TiledMMAINS4_8MMA_AtomIJNS4_10MMA_TraitsINS4_19SM100_MMA_F8F6F4_SSEJSI_SI_fSE_SF_NS4_17integral_constantINS4_4UMMA5MajorELSQ_0EEESR_NSO_INSP_7ScaleInELSS_0EEEST_EEEEEENS4_6LayoutISC_NS5_IJNSA_ILi0EEESX_SX_EEEEENS5_IJNS4_10UnderscoreES10_S10_EEEEENS4_13SM90_TMA_LOADENS4_14ComposedLayoutINS4_7SwizzleILi1ELi4ELi3EEENS4_18smem_ptr_flag_bitsILi8EEENSW_INS5_IJNSA_ILi8EEESG_EEENS5_IJSG_SB_EEEEEEEvNS4_8identityES13_S1D_vS1E_EENS_8epilogue10collective18CollectiveEpilogueINS1G_23Sm100TmaWarpSpecializedILi4ELi2ELi64ELb0ELb0EEEJSH_NS5_IJNSW_ISE_SB_EENSW_INSA_ILi64EEESB_EEEEESI_SJ_SI_SJ_NS1G_6fusion15FusionCallbacksIS1K_NS1P_17LinearCombinationISI_fSI_fLNS_15FloatRoundStyleE2EEESH_S1O_JEEENS4_5SM1004TMEM4LOAD26SM100_TMEM_LOAD_32dp32b64xES13_NS14_INS15_ILi2ELi4ELi3EEES18_NSW_INS5_IJS19_S1M_EEENS5_IJS1M_SB_EEEEEEENS4_39AutoVectorizingCopyWithAssumedAlignmentILi128EEENS4_14SM90_TMA_STOREES23_S25_S25_EEEvvEEEEvNT_6ParamsE --------------------------
	.section	.nv.info._ZN7cutlass13device_kernelINS_4gemm6kernel13GemmUniversalIN4cute5tupleIJiiiiEEENS1_10collective13CollectiveMmaINS1_35MainloopSm100TmaUmmaWarpSpecializedILi14ELi2ELi2ENS5_IJNS4_1CILi1EEESB_SB_EEEEENS5_IJNSA_ILi128EEENSA_ILi256EEENSA_ILi32EEEEEENS_12float_e5m2_tENS5_IJlSB_lEEESI_SJ_NS4_8TiledMMAINS4_8MMA_AtomIJNS4_10MMA_TraitsINS4_19SM100_MMA_F8F6F4_SSEJSI_SI_fSE_SF_NS4_17integral_constantINS4_4UMMA5MajorELSQ_0EEESR_NSO_INSP_7ScaleInELSS_0EEEST_EEEEEENS4_6LayoutISC_NS5_IJNSA_ILi0EEESX_SX_EEEEENS5_IJNS4_10UnderscoreES10_S10_EEEEENS4_13SM90_TMA_LOADENS4_14ComposedLayoutINS4_7SwizzleILi1ELi4ELi3EEENS4_18smem_ptr_flag_bitsILi8EEENSW_INS5_IJNSA_ILi8EEESG_EEENS5_IJSG_SB_EEEEEEEvNS4_8identityES13_S1D_vS1E_EENS_8epilogue10collective18CollectiveEpilogueINS1G_23Sm100TmaWarpSpecializedILi4ELi2ELi64ELb0ELb0EEEJSH_NS5_IJNSW_ISE_SB_EENSW_INSA_ILi64EEESB_EEEEESI_SJ_SI_SJ_NS1G_6fusion15FusionCallbacksIS1K_NS1P_17LinearCombinationISI_fSI_fLNS_15FloatRoundStyleE2EEESH_S1O_JEEENS4_5SM1004TMEM4LOAD26SM100_TMEM_LOAD_32dp32b64xES13_NS14_INS15_ILi2ELi4ELi3EEES18_NSW_INS5_IJS19_S1M_EEENS5_IJS1M_SB_EEEEEEENS4_39AutoVectorizingCopyWithAssumedAlignmentILi128EEENS4_14SM90_TMA_STOREES23_S25_S25_EEEvvEEEEvNT_6ParamsE,"",@"SHT_CUDA_INFO"
	.sectionflags	@""
	.align	4


	//----- nvinfo : EIATTR_CUDA_API_VERSION
	.align		4
        /*0000*/ 	.byte	0x04, 0x37
        /*0002*/ 	.short	(.L_32 - .L_31)
.L_31:
        /*0004*/ 	.word	0x00000082


	//----- nvinfo : EIATTR_KPARAM_INFO
	.align		4
.L_32:
        /*0008*/ 	.byte	0x04, 0x17
        /*000a*/ 	.short	(.L_34 - .L_33)
.L_33:
        /*000c*/ 	.word	0x00000000
        /*0010*/ 	.short	0x0000
        /*0012*/ 	.short	0x0000
        /*0014*/ 	.byte	0x00, 0xf0, 0x01, 0x20


	//----- nvinfo : EIATTR_AT_ENTRY_FRAGMENTS
	.align		4
.L_34:
        /*0018*/ 	.byte	0x04, 0x4f
        /*001a*/ 	.short	(.L_36 - .L_35)


	//   ....[0]....
.L_35:
        /*001c*/ 	.word	0x00000006


	//----- nvinfo : EIATTR_RESERVED_SMEM_USED
	.align		4
.L_36:
        /*0020*/ 	.byte	0x01, 0x41
	.zero		2


	//----- nvinfo : EIATTR_SPARSE_MMA_MASK
	.align		4
        /*0024*/ 	.byte	0x03, 0x50
        /*0026*/ 	.short	0x0000


	//----- nvinfo : EIATTR_TCGEN05_1CTA_USED
	.align		4
        /*0028*/ 	.byte	0x01, 0x51
	.zero		2


	//----- nvinfo : EIATTR_MAXREG_COUNT
	.align		4
        /*002c*/ 	.byte	0x03, 0x1b
        /*002e*/ 	.short	0x00ff


	//----- nvinfo : EIATTR_NUM_BARRIERS
	.align		4
        /*0030*/ 	.byte	0x02, 0x4c
        /*0032*/ 	.byte	0x07
	.zero		1


	//----- nvinfo : EIATTR_EXTERNS
	.align		4
        /*0034*/ 	.byte	0x04, 0x0f
        /*0036*/ 	.short	(.L_38 - .L_37)


	//   ....[0]....
	.align		4
.L_37:
        /*0038*/ 	.word	index@(__assertfail)


	//----- nvinfo : EIATTR_MERCURY_ISA_VERSION
	.align		4
.L_38:
        /*003c*/ 	.byte	0x03, 0x5f
        /*003e*/ 	.short	0x0101


	//----- nvinfo : EIATTR_INT_WARP_WIDE_INSTR_OFFSETS
	.align		4
        /*0040*/ 	.byte	0x04, 0x31
        /*0042*/ 	.short	(.L_40 - .L_39)


	//   ....[0]....
.L_39:
        /*0044*/ 	.word	0x00001f10


	//   ....[1]....
        /*0048*/ 	.word	0x00003c90


	//   ....[2]....
        /*004c*/ 	.word	0x00003cb0


	//   ....[3]....
        /*0050*/ 	.word	0x00003ce0


	//   ....[4]....
        /*0054*/ 	.word	0x00004620


	//   ....[5]....
        /*0058*/ 	.word	0x00004690


	//   ....[6]....
        /*005c*/ 	.word	0x00004770


	//   ....[7]....
        /*0060*/ 	.word	0x000047f0


	//   ....[8]....
        /*0064*/ 	.word	0x00004900


	//   ....[9]....
        /*0068*/ 	.word	0x00004990


	//   ....[10]....
        /*006c*/ 	.word	0x00004b70


	//   ....[11]....
        /*0070*/ 	.word	0x00004cd0


	//----- nvinfo : EIATTR_COOP_GROUP_MASK_REGIDS
	.align		4
.L_40:
        /*0074*/ 	.byte	0x04, 0x29
        /*0076*/ 	.short	(.L_42 - .L_41)


	//   ....[0]....
.L_41:
        /*0078*/ 	.word	0xffffffff


	//   ....[1]....
        /*007c*/ 	.word	0xffffffff


	//   ....[2]....
        /*0080*/ 	.word	0xffffffff


	//   ....[3]....
        /*0084*/ 	.word	0xffffffff


	//   ....[4]....
        /*0088*/ 	.word	0xffffffff


	//   ....[5]....
        /*008c*/ 	.word	0xffffffff


	//   ....[6]....
        /*0090*/ 	.word	0xffffffff


	//   ....[7]....
        /*0094*/ 	.word	0xffffffff


	//   ....[8]....
        /*0098*/ 	.word	0xffffffff


	//   ....[9]....
        /*009c*/ 	.word	0xffffffff


	//   ....[10]....
        /*00a0*/ 	.word	0xffffffff


	//   ....[11]....
        /*00a4*/ 	.word	0xffffffff


	//   ....[12]....
        /*00a8*/ 	.word	0xffffffff


	//----- nvinfo : EIATTR_COOP_GROUP_INSTR_OFFSETS
	.align		4
.L_42:
        /*00ac*/ 	.byte	0x04, 0x28
        /*00ae*/ 	.short	(.L_44 - .L_43)


	//   ....[0]....
.L_43:
        /*00b0*/ 	.word	0x00000090


	//   ....[1]....
        /*00b4*/ 	.word	0x000004d0


	//   ....[2]....
        /*00b8*/ 	.word	0x000007b0


	//   ....[3]....
        /*00bc*/ 	.word	0x00000950


	//   ....[4]....
        /*00c0*/ 	.word	0x00000a50


	//   ....[5]....
        /*00c4*/ 	.word	0x00000bc0


	//   ....[6]....
        /*00c8*/ 	.word	0x00000d20


	//   ....[7]....
        /*00cc*/ 	.word	0x00001df0


	//   ....[8]....
        /*00d0*/ 	.word	0x00003170


	//   ....[9]....
        /*00d4*/ 	.word	0x00003380


	//   ....[10]....
        /*00d8*/ 	.word	0x000033b0


	//   ....[11]....
        /*00dc*/ 	.word	0x00003b70


	//   ....[12]....
        /*00e0*/ 	.word	0x00003da0


	//----- nvinfo : EIATTR_VRC_CTA_INIT_COUNT
	.align		4
.L_44:
        /*00e4*/ 	.byte	0x02, 0x4a
        /*00e6*/ 	.byte	0x80
	.zero		1


	//----- nvinfo : EIATTR_SYSCALL_OFFSETS
	.align		4
        /*00e8*/ 	.byte	0x04, 0x46
        /*00ea*/ 	.short	(.L_46 - .L_45)


	//   ....[0]....
.L_45:
        /*00ec*/ 	.word	0x00005740


	//   ....[1]....
        /*00f0*/ 	.word	0x00005880


	//   ....[2]....
        /*00f4*/ 	.word	0x000060e0


	//   ....[3]....
        /*00f8*/ 	.word	0x00007700


	//   ....[4]....
        /*00fc*/ 	.word	0x00008cb0


	//   ....[5]....
        /*0100*/ 	.word	0x0000a280


	//----- nvinfo : EIATTR_MBARRIER_INSTR_OFFSETS
	.align		4
.L_46:
        /*0104*/ 	.byte	0x04, 0x39
        /*0106*/ 	.short	(.L_48 - .L_47)


	//   ....[0]....
.L_47:
        /*0108*/ 	.word	0x000005d0
        /*010c*/ 	.word	0x000000ff
        /*0110*/ 	.word	0x00000000
        /*0114*/ 	.short	0x0100
        /*0116*/ 	.byte	0x05
	.zero		1


	//   ....[1]....
        /*0118*/ 	.word	0x000005e0
        /*011c*/ 	.word	0x000000ff
        /*0120*/ 	.word	0x00000070
        /*0124*/ 	.short	0x0100
        /*0126*/ 	.byte	0x05
	.zero		1


	//   ....[2]....
        /*0128*/ 	.word	0x000005f0
        /*012c*/ 	.word	0x000000ff
        /*0130*/ 	.word	0x00000008
        /*0134*/ 	.short	0x0100
        /*0136*/ 	.byte	0x05
	.zero		1


	//   ....[3]....
        /*0138*/ 	.word	0x00000600
        /*013c*/ 	.word	0x000000ff
        /*0140*/ 	.word	0x00000078
        /*0144*/ 	.short	0x0100
        /*0146*/ 	.byte	0x05
	.zero		1


	//   ....[4]....
        /*0148*/ 	.word	0x00000610
        /*014c*/ 	.word	0x000000ff
        /*0150*/ 	.word	0x00000010
        /*0154*/ 	.short	0x0100
        /*0156*/ 	.byte	0x05
	.zero		1


	//   ....[5]....
        /*0158*/ 	.word	0x00000620
        /*015c*/ 	.word	0x000000ff
        /*0160*/ 	.word	0x00000080
        /*0164*/ 	.short	0x0100
        /*0166*/ 	.byte	0x05
	.zero		1


	//   ....[6]....
        /*0168*/ 	.word	0x00000630
        /*016c*/ 	.word	0x000000ff
        /*0170*/ 	.word	0x00000018
        /*0174*/ 	.short	0x0100
        /*0176*/ 	.byte	0x05
	.zero		1


	//   ....[7]....
        /*0178*/ 	.word	0x00000640
        /*017c*/ 	.word	0x000000ff
        /*0180*/ 	.word	0x00000088
        /*0184*/ 	.short	0x0100
        /*0186*/ 	.byte	0x05
	.zero		1


	//   ....[8]....
        /*0188*/ 	.word	0x00000650
        /*018c*/ 	.word	0x000000ff
        /*0190*/ 	.word	0x00000020
        /*0194*/ 	.short	0x0100
        /*0196*/ 	.byte	0x05
	.zero		1


	//   ....[9]....
        /*0198*/ 	.word	0x00000660
        /*019c*/ 	.word	0x000000ff
        /*01a0*/ 	.word	0x00000090
        /*01a4*/ 	.short	0x0100
        /*01a6*/ 	.byte	0x05
	.zero		1


	//   ....[10]....
        /*01a8*/ 	.word	0x00000670
        /*01ac*/ 	.word	0x000000ff
        /*01b0*/ 	.word	0x00000028
        /*01b4*/ 	.short	0x0100
        /*01b6*/ 	.byte	0x05
	.zero		1


	//   ....[11]....
        /*01b8*/ 	.word	0x00000680
        /*01bc*/ 	.word	0x000000ff
        /*01c0*/ 	.word	0x00000098
        /*01c4*/ 	.short	0x0100
        /*01c6*/ 	.byte	0x05
	.zero		1


	//   ....[12]....
        /*01c8*/ 	.word	0x00000690
        /*01cc*/ 	.word	0x000000ff
        /*01d0*/ 	.word	0x00000030
        /*01d4*/ 	.short	0x0100
        /*01d6*/ 	.byte	0x05
	.zero		1


	//   ....[13]....
        /*01d8*/ 	.word	0x000006a0
        /*01dc*/ 	.word	0x000000ff
        /*01e0*/ 	.word	0x000000a0
        /*01e4*/ 	.short	0x0100
        /*01e6*/ 	.byte	0x05
	.zero		1


	//   ....[14]....
        /*01e8*/ 	.word	0x000006b0
        /*01ec*/ 	.word	0x000000ff
        /*01f0*/ 	.word	0x00000038
        /*01f4*/ 	.short	0x0100
        /*01f6*/ 	.byte	0x05
	.zero		1


	//   ....[15]....
        /*01f8*/ 	.word	0x000006c0
        /*01fc*/ 	.word	0x000000ff
        /*0200*/ 	.word	0x000000a8
        /*0204*/ 	.short	0x0100
        /*0206*/ 	.byte	0x05
	.zero		1


	//   ....[16]....
        /*0208*/ 	.word	0x000006d0
        /*020c*/ 	.word	0x000000ff
        /*0210*/ 	.word	0x00000040
        /*0214*/ 	.short	0x0100
        /*0216*/ 	.byte	0x05
	.zero		1


	//   ....[17]....
        /*0218*/ 	.word	0x000006e0
        /*021c*/ 	.word	0x000000ff
        /*0220*/ 	.word	0x000000b0
        /*0224*/ 	.short	0x0100
        /*0226*/ 	.byte	0x05
	.zero		1


	//   ....[18]....
        /*0228*/ 	.word	0x000006f0
        /*022c*/ 	.word	0x000000ff
        /*0230*/ 	.word	0x00000048
        /*0234*/ 	.short	0x0100
        /*0236*/ 	.byte	0x05
	.zero		1


	//   ....[19]....
        /*0238*/ 	.word	0x00000700
        /*023c*/ 	.word	0x000000ff
        /*0240*/ 	.word	0x000000b8
        /*0244*/ 	.short	0x0100
        /*0246*/ 	.byte	0x05
	.zero		1


	//   ....[20]....
        /*0248*/ 	.word	0x00000710
        /*024c*/ 	.word	0x000000ff
        /*0250*/ 	.word	0x00000050
        /*0254*/ 	.short	0x0100
        /*0256*/ 	.byte	0x05
	.zero		1


	//   ....[21]....
        /*0258*/ 	.word	0x00000720
        /*025c*/ 	.word	0x000000ff
        /*0260*/ 	.word	0x000000c0
        /*0264*/ 	.short	0x0100
        /*0266*/ 	.byte	0x05
	.zero		1


	//   ....[22]....
        /*0268*/ 	.word	0x00000730
        /*026c*/ 	.word	0x000000ff
        /*0270*/ 	.word	0x00000058
        /*0274*/ 	.short	0x0100
        /*0276*/ 	.byte	0x05
	.zero		1


	//   ....[23]....
        /*0278*/ 	.word	0x00000740
        /*027c*/ 	.word	0x000000ff
        /*0280*/ 	.word	0x000000c8
        /*0284*/ 	.short	0x0100
        /*0286*/ 	.byte	0x05
	.zero		1


	//   ....[24]....
        /*0288*/ 	.word	0x00000750
        /*028c*/ 	.word	0x000000ff
        /*0290*/ 	.word	0x00000060
        /*0294*/ 	.short	0x0100
        /*0296*/ 	.byte	0x05
	.zero		1


	//   ....[25]....
        /*0298*/ 	.word	0x00000760
        /*029c*/ 	.word	0x000000ff
        /*02a0*/ 	.word	0x000000d0
        /*02a4*/ 	.short	0x0100
        /*02a6*/ 	.byte	0x05
	.zero		1


	//   ....[26]....
        /*02a8*/ 	.word	0x00000770
        /*02ac*/ 	.word	0x000000ff
        /*02b0*/ 	.word	0x00000068
        /*02b4*/ 	.short	0x0100
        /*02b6*/ 	.byte	0x05
	.zero		1


	//   ....[27]....
        /*02b8*/ 	.word	0x00000780
        /*02bc*/ 	.word	0x000000ff
        /*02c0*/ 	.word	0x000000d8
        /*02c4*/ 	.short	0x0100
        /*02c6*/ 	.byte	0x05
	.zero		1


	//   ....[28]....
        /*02c8*/ 	.word	0x000008c0
        /*02cc*/ 	.word	0x000000ff
        /*02d0*/ 	.word	0x000000e0
        /*02d4*/ 	.short	0x0100
        /*02d6*/ 	.byte	0x07
	.zero		1


	//   ....[29]....
        /*02d8*/ 	.word	0x000008d0
        /*02dc*/ 	.word	0x000000ff
        /*02e0*/ 	.word	0x00000100
        /*02e4*/ 	.short	0x0100
        /*02e6*/ 	.byte	0x07
	.zero		1


	//   ....[30]....
        /*02e8*/ 	.word	0x000008e0
        /*02ec*/ 	.word	0x000000ff
        /*02f0*/ 	.word	0x000000e8
        /*02f4*/ 	.short	0x0100
        /*02f6*/ 	.byte	0x07
	.zero		1


	//   ....[31]....
        /*02f8*/ 	.word	0x000008f0
        /*02fc*/ 	.word	0x000000ff
        /*0300*/ 	.word	0x00000108
        /*0304*/ 	.short	0x0100
        /*0306*/ 	.byte	0x07
	.zero		1


	//   ....[32]....
        /*0308*/ 	.word	0x00000900
        /*030c*/ 	.word	0x000000ff
        /*0310*/ 	.word	0x000000f0
        /*0314*/ 	.short	0x0100
        /*0316*/ 	.byte	0x07
	.zero		1


	//   ....[33]....
        /*0318*/ 	.word	0x00000910
        /*031c*/ 	.word	0x000000ff
        /*0320*/ 	.word	0x00000110
        /*0324*/ 	.short	0x0100
        /*0326*/ 	.byte	0x07
	.zero		1


	//   ....[34]....
        /*0328*/ 	.word	0x00000920
        /*032c*/ 	.word	0x000000ff
        /*0330*/ 	.word	0x000000f8
        /*0334*/ 	.short	0x0100
        /*0336*/ 	.byte	0x07
	.zero		1


	//   ....[35]....
        /*0338*/ 	.word	0x00000930
        /*033c*/ 	.word	0x000000ff
        /*0340*/ 	.word	0x00000118
        /*0344*/ 	.short	0x0100
        /*0346*/ 	.byte	0x07
	.zero		1


	//   ....[36]....
        /*0348*/ 	.word	0x00000a20
        /*034c*/ 	.word	0x000000ff
        /*0350*/ 	.word	0x00000120
        /*0354*/ 	.short	0x0100
        /*0356*/ 	.byte	0x05
	.zero		1


	//   ....[37]....
        /*0358*/ 	.word	0x00000a30
        /*035c*/ 	.word	0x000000ff
        /*0360*/ 	.word	0x00000128
        /*0364*/ 	.short	0x0100
        /*0366*/ 	.byte	0x05
	.zero		1


	//   ....[38]....
        /*0368*/ 	.word	0x00000b70
        /*036c*/ 	.word	0x000000ff
        /*0370*/ 	.word	0x00000130
        /*0374*/ 	.short	0x0100
        /*0376*/ 	.byte	0x05
	.zero		1


	//   ....[39]....
        /*0378*/ 	.word	0x00000b80
        /*037c*/ 	.word	0x000000ff
        /*0380*/ 	.word	0x00000140
        /*0384*/ 	.short	0x0100
        /*0386*/ 	.byte	0x05
	.zero		1


	//   ....[40]....
        /*0388*/ 	.word	0x00000b90
        /*038c*/ 	.word	0x000000ff
        /*0390*/ 	.word	0x00000138
        /*0394*/ 	.short	0x0100
        /*0396*/ 	.byte	0x05
	.zero		1


	//   ....[41]....
        /*0398*/ 	.word	0x00000ba0
        /*039c*/ 	.word	0x000000ff
        /*03a0*/ 	.word	0x00000148
        /*03a4*/ 	.short	0x0100
        /*03a6*/ 	.byte	0x05
	.zero		1


	//   ....[42]....
        /*03a8*/ 	.word	0x00000cd0
        /*03ac*/ 	.word	0x000000ff
        /*03b0*/ 	.word	0x00000150
        /*03b4*/ 	.short	0x0100
        /*03b6*/ 	.byte	0x07
	.zero		1


	//   ....[43]....
        /*03b8*/ 	.word	0x00000ce0
        /*03bc*/ 	.word	0x000000ff
        /*03c0*/ 	.word	0x00000160
        /*03c4*/ 	.short	0x0100
        /*03c6*/ 	.byte	0x07
	.zero		1


	//   ....[44]....
        /*03c8*/ 	.word	0x00000cf0
        /*03cc*/ 	.word	0x000000ff
        /*03d0*/ 	.word	0x00000158
        /*03d4*/ 	.short	0x0100
        /*03d6*/ 	.byte	0x07
	.zero		1


	//   ....[45]....
        /*03d8*/ 	.word	0x00000d00
        /*03dc*/ 	.word	0x000000ff
        /*03e0*/ 	.word	0x00000168
        /*03e4*/ 	.short	0x0100
        /*03e6*/ 	.byte	0x07
	.zero		1


	//   ....[46]....
        /*03e8*/ 	.word	0x00000df0
        /*03ec*/ 	.word	0x000000ff
        /*03f0*/ 	.word	0x00000170
        /*03f4*/ 	.short	0x0100
        /*03f6*/ 	.byte	0x05
	.zero		1


	//   ....[47]....
        /*03f8*/ 	.word	0x00000e00
        /*03fc*/ 	.word	0x000000ff
        /*0400*/ 	.word	0x00000180
        /*0404*/ 	.short	0x0100
        /*0406*/ 	.byte	0x05
	.zero		1


	//   ....[48]....
        /*0408*/ 	.word	0x00000e10
        /*040c*/ 	.word	0x000000ff
        /*0410*/ 	.word	0x00000178
        /*0414*/ 	.short	0x0100
        /*0416*/ 	.byte	0x05
	.zero		1


	//   ....[49]....
        /*0418*/ 	.word	0x00000e20
        /*041c*/ 	.word	0x000000ff
        /*0420*/ 	.word	0x00000188
        /*0424*/ 	.short	0x0100
        /*0426*/ 	.byte	0x05
	.zero		1


	//   ....[50]....
        /*0428*/ 	.word	0x000016f0
        /*042c*/ 	.word	0x00000003
        /*0430*/ 	.word	0x00000180
        /*0434*/ 	.short	0x010a
        /*0436*/ 	.byte	0xff
	.zero		1


	//   ....[51]....
        /*0438*/ 	.word	0x00001720
        /*043c*/ 	.word	0x00000003
        /*0440*/ 	.word	0x00000170
        /*0444*/ 	.short	0x0101
        /*0446*/ 	.byte	0xff
	.zero		1


	//   ....[52]....
        /*0448*/ 	.word	0x000017f0
        /*044c*/ 	.word	0x000000ff
        /*0450*/ 	.word	0x00000070
        /*0454*/ 	.short	0x010a
        /*0456*/ 	.byte	0x08
	.zero		1


	//   ....[53]....
        /*0458*/ 	.word	0x00001890
        /*045c*/ 	.word	0x000000ff
        /*0460*/ 	.word	0x00000070
        /*0464*/ 	.short	0x010a
        /*0466*/ 	.byte	0x21
	.zero		1


	//   ....[54]....
        /*0468*/ 	.word	0x000019e0
        /*046c*/ 	.word	0x000000ff
        /*0470*/ 	.word	0x00000070
        /*0474*/ 	.short	0x010a
        /*0476*/ 	.byte	0x08
	.zero		1


	//   ....[55]....
        /*0478*/ 	.word	0x00001af0
        /*047c*/ 	.word	0x000000ff
        /*0480*/ 	.word	0x00000128
        /*0484*/ 	.short	0x0101
        /*0486*/ 	.byte	0x04
	.zero		1


	//   ....[56]....
        /*0488*/ 	.word	0x00001b10
        /*048c*/ 	.word	0x000000ff
        /*0490*/ 	.word	0x00000070
        /*0494*/ 	.short	0x010a
        /*0496*/ 	.byte	0x08
	.zero		1


	//   ....[57]....
        /*0498*/ 	.word	0x00001b90
        /*049c*/ 	.word	0x000000ff
        /*04a0*/ 	.word	0x00000070
        /*04a4*/ 	.short	0x010a
        /*04a6*/ 	.byte	0x11
	.zero		1


	//   ....[58]....
        /*04a8*/ 	.word	0x00001ce0
        /*04ac*/ 	.word	0x000000ff
        /*04b0*/ 	.word	0x00000070
        /*04b4*/ 	.short	0x010a
        /*04b6*/ 	.byte	0x08
	.zero		1


	//   ....[59]....
        /*04b8*/ 	.word	0x00001e20
        /*04bc*/ 	.word	0x00000002
        /*04c0*/ 	.word	0x00000130
        /*04c4*/ 	.short	0x010a
        /*04c6*/ 	.byte	0xff
	.zero		1


	//   ....[60]....
        /*04c8*/ 	.word	0x00001ee0
        /*04cc*/ 	.word	0x00000002
        /*04d0*/ 	.word	0x00000000
        /*04d4*/ 	.short	0x0101
        /*04d6*/ 	.byte	0xff
	.zero		1


	//   ....[61]....
        /*04d8*/ 	.word	0x00002440
        /*04dc*/ 	.word	0x000000ff
        /*04e0*/ 	.word	0x00000000
        /*04e4*/ 	.short	0x010a
        /*04e6*/ 	.byte	0x05
	.zero		1


	//   ....[62]....
        /*04e8*/ 	.word	0x000024d0
        /*04ec*/ 	.word	0x000000ff
        /*04f0*/ 	.word	0x00000000
        /*04f4*/ 	.short	0x010a
        /*04f6*/ 	.byte	0x05
	.zero		1


	//   ....[63]....
        /*04f8*/ 	.word	0x00002560
        /*04fc*/ 	.word	0x000000ff
        /*0500*/ 	.word	0x00000000
        /*0504*/ 	.short	0x010a
        /*0506*/ 	.byte	0x05
	.zero		1


	//   ....[64]....
        /*0508*/ 	.word	0x000025f0
        /*050c*/ 	.word	0x000000ff
        /*0510*/ 	.word	0x00000000
        /*0514*/ 	.short	0x010a
        /*0516*/ 	.byte	0x05
	.zero		1


	//   ....[65]....
        /*0518*/ 	.word	0x00002680
        /*051c*/ 	.word	0x000000ff
        /*0520*/ 	.word	0x00000000
        /*0524*/ 	.short	0x010a
        /*0526*/ 	.byte	0x05
	.zero		1


	//   ....[66]....
        /*0528*/ 	.word	0x00002710
        /*052c*/ 	.word	0x000000ff
        /*0530*/ 	.word	0x00000000
        /*0534*/ 	.short	0x010a
        /*0536*/ 	.byte	0x05
	.zero		1


	//   ....[67]....
        /*0538*/ 	.word	0x000027a0
        /*053c*/ 	.word	0x000000ff
        /*0540*/ 	.word	0x00000000
        /*0544*/ 	.short	0x010a
        /*0546*/ 	.byte	0x05
	.zero		1


	//   ....[68]....
        /*0548*/ 	.word	0x00002830
        /*054c*/ 	.word	0x000000ff
        /*0550*/ 	.word	0x00000000
        /*0554*/ 	.short	0x010a
        /*0556*/ 	.byte	0x05
	.zero		1


	//   ....[69]....
        /*0558*/ 	.word	0x000028c0
        /*055c*/ 	.word	0x000000ff
        /*0560*/ 	.word	0x00000000
        /*0564*/ 	.short	0x010a
        /*0566*/ 	.byte	0x05
	.zero		1


	//   ....[70]....
        /*0568*/ 	.word	0x00002950
        /*056c*/ 	.word	0x000000ff
        /*0570*/ 	.word	0x00000000
        /*0574*/ 	.short	0x010a
        /*0576*/ 	.byte	0x05
	.zero		1


	//   ....[71]....
        /*0578*/ 	.word	0x000029e0
        /*057c*/ 	.word	0x000000ff
        /*0580*/ 	.word	0x00000000
        /*0584*/ 	.short	0x010a
        /*0586*/ 	.byte	0x05
	.zero		1


	//   ....[72]....
        /*0588*/ 	.word	0x00002a70
        /*058c*/ 	.word	0x000000ff
        /*0590*/ 	.word	0x00000000
        /*0594*/ 	.short	0x010a
        /*0596*/ 	.byte	0x05
	.zero		1


	//   ....[73]....
        /*0598*/ 	.word	0x00002b00
        /*059c*/ 	.word	0x000000ff
        /*05a0*/ 	.word	0x00000000
        /*05a4*/ 	.short	0x010a
        /*05a6*/ 	.byte	0x05
	.zero		1


	//   ....[74]....
        /*05a8*/ 	.word	0x00002ba0
        /*05ac*/ 	.word	0x00000000
        /*05b0*/ 	.word	0x00000000
        /*05b4*/ 	.short	0x010a
        /*05b6*/ 	.byte	0xff
	.zero		1


	//   ....[75]....
        /*05b8*/ 	.word	0x00002cc0
        /*05bc*/ 	.word	0x00000000
        /*05c0*/ 	.word	0x00000170
        /*05c4*/ 	.short	0x010a
        /*05c6*/ 	.byte	0xff
	.zero		1


	//   ....[76]....
        /*05c8*/ 	.word	0x00002d20
        /*05cc*/ 	.word	0x00000004
        /*05d0*/ 	.word	0x00000000
        /*05d4*/ 	.short	0x0101
        /*05d6*/ 	.byte	0xff
	.zero		1


	//   ....[77]....
        /*05d8*/ 	.word	0x00002d40
        /*05dc*/ 	.word	0x000000ff
        /*05e0*/ 	.word	0x00000140
        /*05e4*/ 	.short	0x010a
        /*05e6*/ 	.byte	0x05
	.zero		1


	//   ....[78]....
        /*05e8*/ 	.word	0x00002e60
        /*05ec*/ 	.word	0x00000000
        /*05f0*/ 	.word	0x00000130
        /*05f4*/ 	.short	0x010a
        /*05f6*/ 	.byte	0xff
	.zero		1


	//   ....[79]....
        /*05f8*/ 	.word	0x00002f70
        /*05fc*/ 	.word	0x00000000
        /*0600*/ 	.word	0x00000000
        /*0604*/ 	.short	0x0101
        /*0606*/ 	.byte	0xff
	.zero		1


	//   ....[80]....
        /*0608*/ 	.word	0x00003000
        /*060c*/ 	.word	0x000000ff
        /*0610*/ 	.word	0x00000140
        /*0614*/ 	.short	0x0106
        /*0616*/ 	.byte	0x05
	.zero		1


	//   ....[81]....
        /*0618*/ 	.word	0x00003020
        /*061c*/ 	.word	0x000000ff
        /*0620*/ 	.word	0x00000140
        /*0624*/ 	.short	0x010a
        /*0626*/ 	.byte	0x05
	.zero		1


	//   ....[82]....
        /*0628*/ 	.word	0x000030b0
        /*062c*/ 	.word	0x000000ff
        /*0630*/ 	.word	0x00000140
        /*0634*/ 	.short	0x0106
        /*0636*/ 	.byte	0x04
	.zero		1


	//   ....[83]....
        /*0638*/ 	.word	0x000030f0
        /*063c*/ 	.word	0x00000000
        /*0640*/ 	.word	0x00000140
        /*0644*/ 	.short	0x010a
        /*0646*/ 	.byte	0xff
	.zero		1


	//   ....[84]....
        /*0648*/ 	.word	0x000035d0
        /*064c*/ 	.word	0x00000000
        /*0650*/ 	.word	0x00000130
        /*0654*/ 	.short	0x010a
        /*0656*/ 	.byte	0xff
	.zero		1


	//   ....[85]....
        /*0658*/ 	.word	0x000036d0
        /*065c*/ 	.word	0x00000003
        /*0660*/ 	.word	0x00000000
        /*0664*/ 	.short	0x0101
        /*0666*/ 	.byte	0xff
	.zero		1


	//   ....[86]....
        /*0668*/ 	.word	0x000036e0
        /*066c*/ 	.word	0x000000ff
        /*0670*/ 	.word	0x00000000
        /*0674*/ 	.short	0x010a
        /*0676*/ 	.byte	0x04
	.zero		1


	//   ....[87]....
        /*0678*/ 	.word	0x00003700
        /*067c*/ 	.word	0x000000ff
        /*0680*/ 	.word	0x00000160
        /*0684*/ 	.short	0x010a
        /*0686*/ 	.byte	0x09
	.zero		1


	//   ....[88]....
        /*0688*/ 	.word	0x000037e0
        /*068c*/ 	.word	0x000000ff
        /*0690*/ 	.word	0x00000000
        /*0694*/ 	.short	0x010a
        /*0696*/ 	.byte	0x07
	.zero		1


	//   ....[89]....
        /*0698*/ 	.word	0x00003910
        /*069c*/ 	.word	0x000000ff
        /*06a0*/ 	.word	0x00000000
        /*06a4*/ 	.short	0x010a
        /*06a6*/ 	.byte	0x04
	.zero		1


	//   ....[90]....
        /*06a8*/ 	.word	0x00003ac0
        /*06ac*/ 	.word	0x000000ff
        /*06b0*/ 	.word	0x00000000
        /*06b4*/ 	.short	0x010a
        /*06b6*/ 	.byte	0x05
	.zero		1


	//   ....[91]....
        /*06b8*/ 	.word	0x00003b50
        /*06bc*/ 	.word	0x000000ff
        /*06c0*/ 	.word	0x00000000
        /*06c4*/ 	.short	0x010a
        /*06c6*/ 	.byte	0x07
	.zero		1


	//   ....[92]....
        /*06c8*/ 	.word	0x00003fd0
        /*06cc*/ 	.word	0x00000000
        /*06d0*/ 	.word	0x00000130
        /*06d4*/ 	.short	0x010a
        /*06d6*/ 	.byte	0xff
	.zero		1


	//   ....[93]....
        /*06d8*/ 	.word	0x00004090
        /*06dc*/ 	.word	0x00000000
        /*06e0*/ 	.word	0x00000000
        /*06e4*/ 	.short	0x0101
        /*06e6*/ 	.byte	0xff
	.zero		1


	//   ....[94]....
        /*06e8*/ 	.word	0x000043b0
        /*06ec*/ 	.word	0x000000ff
        /*06f0*/ 	.word	0x00000128
        /*06f4*/ 	.short	0x010a
        /*06f6*/ 	.byte	0x07
	.zero		1


	//   ....[95]....
        /*06f8*/ 	.word	0x000045a0
        /*06fc*/ 	.word	0x000000ff
        /*0700*/ 	.word	0x00000100
        /*0704*/ 	.short	0x010a
        /*0706*/ 	.byte	0x07
	.zero		1


	//   ....[96]....
        /*0708*/ 	.word	0x00004710
        /*070c*/ 	.word	0x000000ff
        /*0710*/ 	.word	0x000000e0
        /*0714*/ 	.short	0x010b
        /*0716*/ 	.byte	0x07
	.zero		1


	//   ....[97]....
        /*0718*/ 	.word	0x00004720
        /*071c*/ 	.word	0x000000ff
        /*0720*/ 	.word	0x00000000
        /*0724*/ 	.short	0x0101
        /*0726*/ 	.byte	0x08
	.zero		1


	//   ....[98]....
        /*0728*/ 	.word	0x00004740
        /*072c*/ 	.word	0x000000ff
        /*0730*/ 	.word	0x00000108
        /*0734*/ 	.short	0x010a
        /*0736*/ 	.byte	0x07
	.zero		1


	//   ....[99]....
        /*0738*/ 	.word	0x000048a0
        /*073c*/ 	.word	0x000000ff
        /*0740*/ 	.word	0x000000e8
        /*0744*/ 	.short	0x010b
        /*0746*/ 	.byte	0x07
	.zero		1


	//   ....[100]....
        /*0748*/ 	.word	0x000048b0
        /*074c*/ 	.word	0x000000ff
        /*0750*/ 	.word	0x00000000
        /*0754*/ 	.short	0x0101
        /*0756*/ 	.byte	0x08
	.zero		1


	//   ....[101]....
        /*0758*/ 	.word	0x000048c0
        /*075c*/ 	.word	0x000000ff
        /*0760*/ 	.word	0x00000110
        /*0764*/ 	.short	0x010a
        /*0766*/ 	.byte	0x07
	.zero		1


	//   ....[102]....
        /*0768*/ 	.word	0x00004a60
        /*076c*/ 	.word	0x000000ff
        /*0770*/ 	.word	0x000000f0
        /*0774*/ 	.short	0x010b
        /*0776*/ 	.byte	0x07
	.zero		1


	//   ....[103]....
        /*0778*/ 	.word	0x00004ad0
        /*077c*/ 	.word	0x000000ff
        /*0780*/ 	.word	0x00000000
        /*0784*/ 	.short	0x0101
        /*0786*/ 	.byte	0x08
	.zero		1


	//   ....[104]....
        /*0788*/ 	.word	0x00004b00
        /*078c*/ 	.word	0x000000ff
        /*0790*/ 	.word	0x00000118
        /*0794*/ 	.short	0x010a
        /*0796*/ 	.byte	0x07
	.zero		1


	//   ....[105]....
        /*0798*/ 	.word	0x00004d10
        /*079c*/ 	.word	0x000000ff
        /*07a0*/ 	.word	0x000000f8
        /*07a4*/ 	.short	0x010b
        /*07a6*/ 	.byte	0x07
	.zero		1


	//   ....[106]....
        /*07a8*/ 	.word	0x00004d30
        /*07ac*/ 	.word	0x000000ff
        /*07b0*/ 	.word	0x00000000
        /*07b4*/ 	.short	0x0101
        /*07b6*/ 	.byte	0x0d
	.zero		1


	//   ....[107]....
        /*07b8*/ 	.word	0x00004d60
        /*07bc*/ 	.word	0x000000ff
        /*07c0*/ 	.word	0x00000100
        /*07c4*/ 	.short	0x010a
        /*07c6*/ 	.byte	0x07
	.zero		1


	//   ....[108]....
        /*07c8*/ 	.word	0x00004d80
        /*07cc*/ 	.word	0x000000ff
        /*07d0*/ 	.word	0x00000108
        /*07d4*/ 	.short	0x010a
        /*07d6*/ 	.byte	0x07
	.zero		1


	//   ....[109]....
        /*07d8*/ 	.word	0x00004da0
        /*07dc*/ 	.word	0x000000ff
        /*07e0*/ 	.word	0x00000110
        /*07e4*/ 	.short	0x010a
        /*07e6*/ 	.byte	0x07
	.zero		1


	//   ....[110]....
        /*07e8*/ 	.word	0x00004de0
        /*07ec*/ 	.word	0x00000000
        /*07f0*/ 	.word	0x00000118
        /*07f4*/ 	.short	0x010a
        /*07f6*/ 	.byte	0xff
	.zero		1


	//   ....[111]....
        /*07f8*/ 	.word	0x00005110
        /*07fc*/ 	.word	0x00000000
        /*0800*/ 	.word	0x00000130
        /*0804*/ 	.short	0x010a
        /*0806*/ 	.byte	0xff
	.zero		1


	//   ....[112]....
        /*0808*/ 	.word	0x00005220
        /*080c*/ 	.word	0x00000000
        /*0810*/ 	.word	0x00000000
        /*0814*/ 	.short	0x0101
        /*0816*/ 	.byte	0xff
	.zero		1


	//   ....[113]....
        /*0818*/ 	.word	0x00005c80
        /*081c*/ 	.word	0x00000003
        /*0820*/ 	.word	0x000000e0
        /*0824*/ 	.short	0x010a
        /*0826*/ 	.byte	0xff
	.zero		1


	//   ....[114]....
        /*0828*/ 	.word	0x00005cc0
        /*082c*/ 	.word	0x000000c1
        /*0830*/ 	.word	0x00000150
        /*0834*/ 	.short	0x010a
        /*0836*/ 	.byte	0xff
	.zero		1


	//   ....[115]....
        /*0838*/ 	.word	0x00005df0
        /*083c*/ 	.word	0x00000003
        /*0840*/ 	.word	0x000000e0
        /*0844*/ 	.short	0x010a
        /*0846*/ 	.byte	0xff
	.zero		1


	//   ....[116]....
        /*0848*/ 	.word	0x00005f50
        /*084c*/ 	.word	0x00000000
        /*0850*/ 	.word	0x00000000
        /*0854*/ 	.short	0x0101
        /*0856*/ 	.byte	0xff
	.zero		1


	//   ....[117]....
        /*0858*/ 	.word	0x00005fb0
        /*085c*/ 	.word	0x000000c1
        /*0860*/ 	.word	0x00000150
        /*0864*/ 	.short	0x010a
        /*0866*/ 	.byte	0xff
	.zero		1


	//   ....[118]....
        /*0868*/ 	.word	0x00007360
        /*086c*/ 	.word	0x000000cc
        /*0870*/ 	.word	0x000000e0
        /*0874*/ 	.short	0x010a
        /*0876*/ 	.byte	0xff
	.zero		1


	//   ....[119]....
        /*0878*/ 	.word	0x00007430
        /*087c*/ 	.word	0x000000cc
        /*0880*/ 	.word	0x000000e0
        /*0884*/ 	.short	0x010a
        /*0886*/ 	.byte	0xff
	.zero		1


	//   ....[120]....
        /*0888*/ 	.word	0x00007570
        /*088c*/ 	.word	0x00000003
        /*0890*/ 	.word	0x00000000
        /*0894*/ 	.short	0x0101
        /*0896*/ 	.byte	0xff
	.zero		1


	//   ....[121]....
        /*0898*/ 	.word	0x00008910
        /*089c*/ 	.word	0x00000000
        /*08a0*/ 	.word	0x000000e0
        /*08a4*/ 	.short	0x010a
        /*08a6*/ 	.byte	0xff
	.zero		1


	//   ....[122]....
        /*08a8*/ 	.word	0x000089e0
        /*08ac*/ 	.word	0x00000000
        /*08b0*/ 	.word	0x000000e0
        /*08b4*/ 	.short	0x010a
        /*08b6*/ 	.byte	0xff
	.zero		1


	//   ....[123]....
        /*08b8*/ 	.word	0x00008b40
        /*08bc*/ 	.word	0x00000000
        /*08c0*/ 	.word	0x00000000
        /*08c4*/ 	.short	0x0101
        /*08c6*/ 	.byte	0xff
	.zero		1


	//   ....[124]....
        /*08c8*/ 	.word	0x00009ef0
        /*08cc*/ 	.word	0x00000000
        /*08d0*/ 	.word	0x000000e0
        /*08d4*/ 	.short	0x010a
        /*08d6*/ 	.byte	0xff
	.zero		1


	//   ....[125]....
        /*08d8*/ 	.word	0x00009fc0
        /*08dc*/ 	.word	0x00000000
        /*08e0*/ 	.word	0x000000e0
        /*08e4*/ 	.short	0x010a
        /*08e6*/ 	.byte	0xff
	.zero		1


	//   ....[126]....
        /*08e8*/ 	.word	0x0000a120
        /*08ec*/ 	.word	0x00000000
        /*08f0*/ 	.word	0x00000000
        /*08f4*/ 	.short	0x0101
        /*08f6*/ 	.byte	0xff
	.zero		1


	//   ....[127]....
        /*08f8*/ 	.word	0x0000a610
        /*08fc*/ 	.word	0x000000ff
        /*0900*/ 	.word	0x00000000
        /*0904*/ 	.short	0x0101
        /*0906*/ 	.byte	0x05
	.zero		1


	//   ....[128]....
        /*0908*/ 	.word	0x0000b590
        /*090c*/ 	.word	0x00000003
        /*0910*/ 	.word	0x00000180
        /*0914*/ 	.short	0x010a
        /*0916*/ 	.byte	0xff
	.zero		1


	//   ....[129]....
        /*0918*/ 	.word	0x0000b5f0
        /*091c*/ 	.word	0x00000002
        /*0920*/ 	.word	0x00000070
        /*0924*/ 	.short	0x010a
        /*0926*/ 	.byte	0xff
	.zero		1


	//   ....[130]....
        /*0928*/ 	.word	0x0000b650
        /*092c*/ 	.word	0x00000002
        /*0930*/ 	.word	0x00000070
        /*0934*/ 	.short	0x010a
        /*0936*/ 	.byte	0xff
	.zero		1


	//   ....[131]....
        /*0938*/ 	.word	0x0000b6a0
        /*093c*/ 	.word	0x00000002
        /*0940*/ 	.word	0x00000130
        /*0944*/ 	.short	0x010a
        /*0946*/ 	.byte	0xff
	.zero		1


	//   ....[132]....
        /*0948*/ 	.word	0x0000b700
        /*094c*/ 	.word	0x00000000
        /*0950*/ 	.word	0x00000000
        /*0954*/ 	.short	0x010a
        /*0956*/ 	.byte	0xff
	.zero		1


	//   ....[133]....
        /*0958*/ 	.word	0x0000b760
        /*095c*/ 	.word	0x00000000
        /*0960*/ 	.word	0x00000000
        /*0964*/ 	.short	0x010a
        /*0966*/ 	.byte	0xff
	.zero		1


	//   ....[134]....
        /*0968*/ 	.word	0x0000b7c0
        /*096c*/ 	.word	0x00000000
        /*0970*/ 	.word	0x00000000
        /*0974*/ 	.short	0x010a
        /*0976*/ 	.byte	0xff
	.zero		1


	//   ....[135]....
        /*0978*/ 	.word	0x0000b820
        /*097c*/ 	.word	0x00000000
        /*0980*/ 	.word	0x00000000
        /*0984*/ 	.short	0x010a
        /*0986*/ 	.byte	0xff
	.zero		1


	//   ....[136]....
        /*0988*/ 	.word	0x0000b880
        /*098c*/ 	.word	0x00000000
        /*0990*/ 	.word	0x00000000
        /*0994*/ 	.short	0x010a
        /*0996*/ 	.byte	0xff
	.zero		1


	//   ....[137]....
        /*0998*/ 	.word	0x0000b8e0
        /*099c*/ 	.word	0x00000000
        /*09a0*/ 	.word	0x00000000
        /*09a4*/ 	.short	0x010a
        /*09a6*/ 	.byte	0xff
	.zero		1


	//   ....[138]....
        /*09a8*/ 	.word	0x0000b940
        /*09ac*/ 	.word	0x00000000
        /*09b0*/ 	.word	0x00000000
        /*09b4*/ 	.short	0x010a
        /*09b6*/ 	.byte	0xff
	.zero		1


	//   ....[139]....
        /*09b8*/ 	.word	0x0000b9a0
        /*09bc*/ 	.word	0x00000000
        /*09c0*/ 	.word	0x00000000
        /*09c4*/ 	.short	0x010a
        /*09c6*/ 	.byte	0xff
	.zero		1


	//   ....[140]....
        /*09c8*/ 	.word	0x0000ba00
        /*09cc*/ 	.word	0x00000000
        /*09d0*/ 	.word	0x00000000
        /*09d4*/ 	.short	0x010a
        /*09d6*/ 	.byte	0xff
	.zero		1


	//   ....[141]....
        /*09d8*/ 	.word	0x0000ba60
        /*09dc*/ 	.word	0x00000000
        /*09e0*/ 	.word	0x00000000
        /*09e4*/ 	.short	0x010a
        /*09e6*/ 	.byte	0xff
	.zero		1


	//   ....[142]....
        /*09e8*/ 	.word	0x0000bac0
        /*09ec*/ 	.word	0x00000000
        /*09f0*/ 	.word	0x00000000
        /*09f4*/ 	.short	0x010a
        /*09f6*/ 	.byte	0xff
	.zero		1


	//   ....[143]....
        /*09f8*/ 	.word	0x0000bb20
        /*09fc*/ 	.word	0x00000000
        /*0a00*/ 	.word	0x00000000
        /*0a04*/ 	.short	0x010a
        /*0a06*/ 	.byte	0xff
	.zero		1


	//   ....[144]....
        /*0a08*/ 	.word	0x0000bb80
        /*0a0c*/ 	.word	0x00000000
        /*0a10*/ 	.word	0x00000000
        /*0a14*/ 	.short	0x010a
        /*0a16*/ 	.byte	0xff
	.zero		1


	//   ....[145]....
        /*0a18*/ 	.word	0x0000bbd0
        /*0a1c*/ 	.word	0x00000000
        /*0a20*/ 	.word	0x00000170
        /*0a24*/ 	.short	0x010a
        /*0a26*/ 	.byte	0xff
	.zero		1


	//   ....[146]....
        /*0a28*/ 	.word	0x0000bc30
        /*0a2c*/ 	.word	0x00000000
        /*0a30*/ 	.word	0x00000140
        /*0a34*/ 	.short	0x010a
        /*0a36*/ 	.byte	0xff
	.zero		1


	//   ....[147]....
        /*0a38*/ 	.word	0x0000bc80
        /*0a3c*/ 	.word	0x00000000
        /*0a40*/ 	.word	0x00000130
        /*0a44*/ 	.short	0x010a
        /*0a46*/ 	.byte	0xff
	.zero		1


	//   ....[148]....
        /*0a48*/ 	.word	0x0000bce0
        /*0a4c*/ 	.word	0x00000000
        /*0a50*/ 	.word	0x00000140
        /*0a54*/ 	.short	0x010a
        /*0a56*/ 	.byte	0xff
	.zero		1


	//   ....[149]....
        /*0a58*/ 	.word	0x0000bd30
        /*0a5c*/ 	.word	0x00000000
        /*0a60*/ 	.word	0x00000130
        /*0a64*/ 	.short	0x010a
        /*0a66*/ 	.byte	0xff
	.zero		1


	//   ....[150]....
        /*0a68*/ 	.word	0x0000bd90
        /*0a6c*/ 	.word	0x00000003
        /*0a70*/ 	.word	0x00000160
        /*0a74*/ 	.short	0x010a
        /*0a76*/ 	.byte	0xff
	.zero		1


	//   ....[151]....
        /*0a78*/ 	.word	0x0000bdf0
        /*0a7c*/ 	.word	0x00000000
        /*0a80*/ 	.word	0x00000000
        /*0a84*/ 	.short	0x010a
        /*0a86*/ 	.byte	0xff
	.zero		1


	//   ....[152]....
        /*0a88*/ 	.word	0x0000be50
        /*0a8c*/ 	.word	0x00000000
        /*0a90*/ 	.word	0x00000000
        /*0a94*/ 	.short	0x010a
        /*0a96*/ 	.byte	0xff
	.zero		1


	//   ....[153]....
        /*0a98*/ 	.word	0x0000beb0
        /*0a9c*/ 	.word	0x00000000
        /*0aa0*/ 	.word	0x00000000
        /*0aa4*/ 	.short	0x010a
        /*0aa6*/ 	.byte	0xff
	.zero		1


	//   ....[154]....
        /*0aa8*/ 	.word	0x0000bf00
        /*0aac*/ 	.word	0x00000000
        /*0ab0*/ 	.word	0x00000130
        /*0ab4*/ 	.short	0x010a
        /*0ab6*/ 	.byte	0xff
	.zero		1


	//   ....[155]....
        /*0ab8*/ 	.word	0x0000bf60
        /*0abc*/ 	.word	0x00000000
        /*0ac0*/ 	.word	0x00000128
        /*0ac4*/ 	.short	0x010a
        /*0ac6*/ 	.byte	0xff
	.zero		1


	//   ....[156]....
        /*0ac8*/ 	.word	0x0000bfc0
        /*0acc*/ 	.word	0x00000003
        /*0ad0*/ 	.word	0x00000100
        /*0ad4*/ 	.short	0x010a
        /*0ad6*/ 	.byte	0xff
	.zero		1


	//   ....[157]....
        /*0ad8*/ 	.word	0x0000c020
        /*0adc*/ 	.word	0x00000003
        /*0ae0*/ 	.word	0x00000108
        /*0ae4*/ 	.short	0x010a
        /*0ae6*/ 	.byte	0xff
	.zero		1


	//   ....[158]....
        /*0ae8*/ 	.word	0x0000c080
        /*0aec*/ 	.word	0x00000003
        /*0af0*/ 	.word	0x00000110
        /*0af4*/ 	.short	0x010a
        /*0af6*/ 	.byte	0xff
	.zero		1


	//   ....[159]....
        /*0af8*/ 	.word	0x0000c0e0
        /*0afc*/ 	.word	0x00000003
        /*0b00*/ 	.word	0x00000118
        /*0b04*/ 	.short	0x010a
        /*0b06*/ 	.byte	0xff
	.zero		1


	//   ....[160]....
        /*0b08*/ 	.word	0x0000c140
        /*0b0c*/ 	.word	0x00000000
        /*0b10*/ 	.word	0x00000100
        /*0b14*/ 	.short	0x010a
        /*0b16*/ 	.byte	0xff
	.zero		1


	//   ....[161]....
        /*0b18*/ 	.word	0x0000c1a0
        /*0b1c*/ 	.word	0x00000000
        /*0b20*/ 	.word	0x00000108
        /*0b24*/ 	.short	0x010a
        /*0b26*/ 	.byte	0xff
	.zero		1


	//   ....[162]....
        /*0b28*/ 	.word	0x0000c200
        /*0b2c*/ 	.word	0x00000000
        /*0b30*/ 	.word	0x00000110
        /*0b34*/ 	.short	0x010a
        /*0b36*/ 	.byte	0xff
	.zero		1


	//   ....[163]....
        /*0b38*/ 	.word	0x0000c250
        /*0b3c*/ 	.word	0x00000000
        /*0b40*/ 	.word	0x00000130
        /*0b44*/ 	.short	0x010a
        /*0b46*/ 	.byte	0xff
	.zero		1


	//   ....[164]....
        /*0b48*/ 	.word	0x0000c2a0
        /*0b4c*/ 	.word	0x00000003
        /*0b50*/ 	.word	0x000000e0
        /*0b54*/ 	.short	0x010a
        /*0b56*/ 	.byte	0xff
	.zero		1


	//   ....[165]....
        /*0b58*/ 	.word	0x0000c2f0
        /*0b5c*/ 	.word	0x000000c1
        /*0b60*/ 	.word	0x00000150
        /*0b64*/ 	.short	0x010a
        /*0b66*/ 	.byte	0xff
	.zero		1


	//   ....[166]....
        /*0b68*/ 	.word	0x0000c340
        /*0b6c*/ 	.word	0x000000cc
        /*0b70*/ 	.word	0x000000e0
        /*0b74*/ 	.short	0x010a
        /*0b76*/ 	.byte	0xff
	.zero		1


	//   ....[167]....
        /*0b78*/ 	.word	0x0000c390
        /*0b7c*/ 	.word	0x00000000
        /*0b80*/ 	.word	0x000000e0
        /*0b84*/ 	.short	0x010a
        /*0b86*/ 	.byte	0xff
	.zero		1


	//   ....[168]....
        /*0b88*/ 	.word	0x0000c3e0
        /*0b8c*/ 	.word	0x00000000
        /*0b90*/ 	.word	0x000000e0
        /*0b94*/ 	.short	0x010a
        /*0b96*/ 	.byte	0xff
	.zero		1


	//----- nvinfo : EIATTR_NUM_MBARRIERS
	.align		4
.L_48:
        /*0b98*/ 	.byte	0x03, 0x38
        /*0b9a*/ 	.short	0x0032


	//----- nvinfo : EIATTR_EXIT_INSTR_OFFSETS
	.align		4
        /*0b9c*/ 	.byte	0x04, 0x1c
        /*0b9e*/ 	.short	(.L_50 - .L_49)


	//   ....[0]....
.L_49:
        /*0ba0*/ 	.word	0x00002bd0


	//   ....[1]....
        /*0ba4*/ 	.word	0x000030c0


	//   ....[2]....
        /*0ba8*/ 	.word	0x00003120


	//   ....[3]....
        /*0bac*/ 	.word	0x00003db0


	//   ....[4]....
        /*0bb0*/ 	.word	0x00004e10


	//   ....[5]....
        /*0bb4*/ 	.word	0x00004e50


	//   ....[6]....
        /*0bb8*/ 	.word	0x0000b580


	//----- nvinfo : EIATTR_MAX_THREADS
	.align		4
.L_50:
        /*0bbc*/ 	.byte	0x04, 0x05
        /*0bbe*/ 	.short	(.L_52 - .L_51)
.L_51:
        /*0bc0*/ 	.word	0x00000100
        /*0bc4*/ 	.word	0x00000001
        /*0bc8*/ 	.word	0x00000001


	//----- nvinfo : EIATTR_CRS_STACK_SIZE
	.align		4
.L_52:
        /*0bcc*/ 	.byte	0x04, 0x1e
        /*0bce*/ 	.short	(.L_54 - .L_53)
.L_53:
        /*0bd0*/ 	.word	0x00000000


	//----- nvinfo : EIATTR_CBANK_PARAM_SIZE
	.align		4
.L_54:
        /*0bd4*/ 	.byte	0x03, 0x19
        /*0bd6*/ 	.short	0x0800


	//----- nvinfo : EIATTR_PARAM_CBANK
	.align		4
        /*0bd8*/ 	.byte	0x04, 0x0a
        /*0bda*/ 	.short	(.L_56 - .L_55)
	.align		4
.L_55:
        /*0bdc*/ 	.word	index@(.nv.constant0._ZN7cutlass13device_kernelINS_4gemm6kernel13GemmUniversalIN4cute5tupleIJiiiiEEENS1_10collective13CollectiveMmaINS1_35MainloopSm100TmaUmmaWarpSpecializedILi14ELi2ELi2ENS5_IJNS4_1CILi1EEESB_SB_EEEEENS5_IJNSA_ILi128EEENSA_ILi256EEENSA_ILi32EEEEEENS_12float_e5m2_tENS5_IJlSB_lEEESI_SJ_NS4_8TiledMMAINS4_8MMA_AtomIJNS4_10MMA_TraitsINS4_19SM100_MMA_F8F6F4_SSEJSI_SI_fSE_SF_NS4_17integral_constantINS4_4UMMA5MajorELSQ_0EEESR_NSO_INSP_7ScaleInELSS_0EEEST_EEEEEENS4_6LayoutISC_NS5_IJNSA_ILi0EEESX_SX_EEEEENS5_IJNS4_10UnderscoreES10_S10_EEEEENS4_13SM90_TMA_LOADENS4_14ComposedLayoutINS4_7SwizzleILi1ELi4ELi3EEENS4_18smem_ptr_flag_bitsILi8EEENSW_INS5_IJNSA_ILi8EEESG_EEENS5_IJSG_SB_EEEEEEEvNS4_8identityES13_S1D_vS1E_EENS_8epilogue10collective18CollectiveEpilogueINS1G_23Sm100TmaWarpSpecializedILi4ELi2ELi64ELb0ELb0EEEJSH_NS5_IJNSW_ISE_SB_EENSW_INSA_ILi64EEESB_EEEEESI_SJ_SI_SJ_NS1G_6fusion15FusionCallbacksIS1K_NS1P_17LinearCombinationISI_fSI_fLNS_15FloatRoundStyleE2EEESH_S1O_JEEENS4_5SM1004TMEM4LOAD26SM100_TMEM_LOAD_32dp32b64xES13_NS14_INS15_ILi2ELi4ELi3EEES18_NSW_INS5_IJS19_S1M_EEENS5_IJS1M_SB_EEEEEEENS4_39AutoVectorizingCopyWithAssumedAlignmentILi128EEENS4_14SM90_TMA_STOREES23_S25_S25_EEEvvEEEEvNT_6ParamsE)
        /*0be0*/ 	.short	0x0380
        /*0be2*/ 	.short	0x0800


	//----- nvinfo : EIATTR_SW_WAR
	.align		4
.L_56:
        /*0be4*/ 	.byte	0x04, 0x36
        /*0be6*/ 	.short	(.L_58 - .L_57)
.L_57:
        /*0be8*/ 	.word	0x00000008
.L_58:


//--------------------- .nv.callgraph             --------------------------
	.section	.nv.callgraph,"",@"SHT_CUDA_CALLGRAPH"
	.align	4
	.sectionentsize	8
	.align		4
        /*0000*/ 	.word	0x00000000
	.align		4
        /*0004*/ 	.word	0xffffffff
	.align		4
        /*0008*/ 	.word	index@(_ZN7cutlass13device_kernelINS_4gemm6kernel13GemmUniversalIN4cute5tupleIJiiiiEEENS1_10collective13CollectiveMmaINS1_35MainloopSm100TmaUmmaWarpSpecializedILi14ELi2ELi2ENS5_IJNS4_1CILi1EEESB_SB_EEEEENS5_IJNSA_ILi128EEENSA_ILi256EEENSA_ILi32EEEEEENS_12float_e5m2_tENS5_IJlSB_lEEESI_SJ_NS4_8TiledMMAINS4_8MMA_AtomIJNS4_10MMA_TraitsINS4_19SM100_MMA_F8F6F4_SSEJSI_SI_fSE_SF_NS4_17integral_constantINS4_4UMMA5MajorELSQ_0EEESR_NSO_INSP_7ScaleInELSS_0EEEST_EEEEEENS4_6LayoutISC_NS5_IJNSA_ILi0EEESX_SX_EEEEENS5_IJNS4_10UnderscoreES10_S10_EEEEENS4_13SM90_TMA_LOADENS4_14ComposedLayoutINS4_7SwizzleILi1ELi4ELi3EEENS4_18smem_ptr_flag_bitsILi8EEENSW_INS5_IJNSA_ILi8EEESG_EEENS5_IJSG_SB_EEEEEEEvNS4_8identityES13_S1D_vS1E_EENS_8epilogue10collective18CollectiveEpilogueINS1G_23Sm100TmaWarpSpecializedILi4ELi2ELi64ELb0ELb0EEEJSH_NS5_IJNSW_ISE_SB_EENSW_INSA_ILi64EEESB_EEEEESI_SJ_SI_SJ_NS1G_6fusion15FusionCallbacksIS1K_NS1P_17LinearCombinationISI_fSI_fLNS_15FloatRoundStyleE2EEESH_S1O_JEEENS4_5SM1004TMEM4LOAD26SM100_TMEM_LOAD_32dp32b64xES13_NS14_INS15_ILi2ELi4ELi3EEES18_NSW_INS5_IJS19_S1M_EEENS5_IJS1M_SB_EEEEEEENS4_39AutoVectorizingCopyWithAssumedAlignmentILi128EEENS4_14SM90_TMA_STOREES23_S25_S25_EEEvvEEEEvNT_6ParamsE)
	.align		4
        /*000c*/ 	.word	index@(__assertfail)
	.align		4
        /*0010*/ 	.word	0x00000000
	.align		4
        /*0014*/ 	.word	0xfffffffe
	.align		4
        /*0018*/ 	.word	0x00000000
	.align		4
        /*001c*/ 	.word	0xfffffffd
	.align		4
        /*0020*/ 	.word	0x00000000
	.align		4
        /*0024*/ 	.word	0xfffffffc


//--------------------- .nv.constant4             --------------------------
	.section	.nv.constant4,"a",@progbits
	.align	8
	.align		8
.nv.constant4:
        /*0000*/ 	.dword	__assertfail
	.align		8
        /*0008*/ 	.dword	__unnamed_1
	.align		8
        /*0010*/ 	.dword	__unnamed_2
	.align		8
        /*0018*/ 	.dword	__unnamed_3
	.align		8
        /*0020*/ 	.dword	_ZN39_INTERNAL_c47c65bc_4_k_cu_57868b09_89704cuda3std3__45__cpo5beginE
	.align		8
        /*0028*/ 	.dword	_ZN39_INTERNAL_c47c65bc_4_k_cu_57868b09_89704cuda3std3__45__cpo3endE
	.align		8
        /*0030*/ 	.dword	_ZN39_INTERNAL_c47c65bc_4_k_cu_57868b09_89704cuda3std3__45__cpo6cbeginE
	.align		8
        /*0038*/ 	.dword	_ZN39_INTERNAL_c47c65bc_4_k_cu_57868b09_89704cuda3std3__45__cpo4cendE
	.align		8
        /*0040*/ 	.dword	_ZN39_INTERNAL_c47c65bc_4_k_cu_57868b09_89704cuda3std3__441_GLOBAL__N__c47c65bc_4_k_cu_57868b09_89706ignoreE
	.align		8
        /*0048*/ 	.dword	_ZN39_INTERNAL_c47c65bc_4_k_cu_57868b09_89704cuda3std3__419piecewise_constructE
	.align		8
        /*0050*/ 	.dword	_ZN39_INTERNAL_c47c65bc_4_k_cu_57868b09_89704cuda3std3__48in_placeE
	.align		8
        /*0058*/ 	.dword	_ZN39_INTERNAL_c47c65bc_4_k_cu_57868b09_89704cuda3std6ranges3__45__cpo4swapE
	.align		8
        /*0060*/ 	.dword	_ZN39_INTERNAL_c47c65bc_4_k_cu_57868b09_89704cuda3std6ranges3__45__cpo9iter_moveE
	.align		8
        /*0068*/ 	.dword	_ZN39_INTERNAL_c47c65bc_4_k_cu_57868b09_89704cute7productE
	.align		8
        /*0070*/ 	.dword	_ZN39_INTERNAL_c47c65bc_4_k_cu_57868b09_89704cute1_E
	.align		8
        /*0078*/ 	.dword	$str$25
	.align		8
        /*0080*/ 	.dword	$str$26
	.align		8
        /*0088*/ 	.dword	$str$27
	.align		8
        /*0090*/ 	.dword	$str$28


//--------------------- .text._ZN7cutlass13device_kernelINS_4gemm6kernel13GemmUniversalIN4cute5tupleIJiiiiEEENS1_10collective13CollectiveMmaINS1_35MainloopSm100TmaUmmaWarpSpecializedILi14ELi2ELi2ENS5_IJNS4_1CILi1EEESB_SB_EEEEENS5_IJNSA_ILi128EEENSA_ILi256EEENSA_ILi32EEEEEENS_12float_e5m2_tENS5_IJlSB_lEEESI_SJ_NS4_8TiledMMAINS4_8MMA_AtomIJNS4_10MMA_TraitsINS4_19SM100_MMA_F8F6F4_SSEJSI_SI_fSE_SF_NS4_17integral_constantINS4_4UMMA5MajorELSQ_0EEESR_NSO_INSP_7ScaleInELSS_0EEEST_EEEEEENS4_6LayoutISC_NS5_IJNSA_ILi0EEESX_SX_EEEEENS5_IJNS4_10UnderscoreES10_S10_EEEEENS4_13SM90_TMA_LOADENS4_14ComposedLayoutINS4_7SwizzleILi1ELi4ELi3EEENS4_18smem_ptr_flag_bitsILi8EEENSW_INS5_IJNSA_ILi8EEESG_EEENS5_IJSG_SB_EEEEEEEvNS4_8identityES13_S1D_vS1E_EENS_8epilogue10collective18CollectiveEpilogueINS1G_23Sm100TmaWarpSpecializedILi4ELi2ELi64ELb0ELb0EEEJSH_NS5_IJNSW_ISE_SB_EENSW_INSA_ILi64EEESB_EEEEESI_SJ_SI_SJ_NS1G_6fusion15FusionCallbacksIS1K_NS1P_17LinearCombinationISI_fSI_fLNS_15FloatRoundStyleE2EEESH_S1O_JEEENS4_5SM1004TMEM4LOAD26SM100_TMEM_LOAD_32dp32b64xES13_NS14_INS15_ILi2ELi4ELi3EEES18_NSW_INS5_IJS19_S1M_EEENS5_IJS1M_SB_EEEEEEENS4_39AutoVectorizingCopyWithAssumedAlignmentILi128EEENS4_14SM90_TMA_STOREES23_S25_S25_EEEvvEEEEvNT_6ParamsE --------------------------
	.section	.text._ZN7cutlass13device_kernelINS_4gemm6kernel13GemmUniversalIN4cute5tupleIJiiiiEEENS1_10collective13CollectiveMmaINS1_35MainloopSm100TmaUmmaWarpSpecializedILi14ELi2ELi2ENS5_IJNS4_1CILi1EEESB_SB_EEEEENS5_IJNSA_ILi128EEENSA_ILi256EEENSA_ILi32EEEEEENS_12float_e5m2_tENS5_IJlSB_lEEESI_SJ_NS4_8TiledMMAINS4_8MMA_AtomIJNS4_10MMA_TraitsINS4_19SM100_MMA_F8F6F4_SSEJSI_SI_fSE_SF_NS4_17integral_constantINS4_4UMMA5MajorELSQ_0EEESR_NSO_INSP_7ScaleInELSS_0EEEST_EEEEEENS4_6LayoutISC_NS5_IJNSA_ILi0EEESX_SX_EEEEENS5_IJNS4_10UnderscoreES10_S10_EEEEENS4_13SM90_TMA_LOADENS4_14ComposedLayoutINS4_7SwizzleILi1ELi4ELi3EEENS4_18smem_ptr_flag_bitsILi8EEENSW_INS5_IJNSA_ILi8EEESG_EEENS5_IJSG_SB_EEEEEEEvNS4_8identityES13_S1D_vS1E_EENS_8epilogue10collective18CollectiveEpilogueINS1G_23Sm100TmaWarpSpecializedILi4ELi2ELi64ELb0ELb0EEEJSH_NS5_IJNSW_ISE_SB_EENSW_INSA_ILi64EEESB_EEEEESI_SJ_SI_SJ_NS1G_6fusion15FusionCallbacksIS1K_NS1P_17LinearCombinationISI_fSI_fLNS_15FloatRoundStyleE2EEESH_S1O_JEEENS4_5SM1004TMEM4LOAD26SM100_TMEM_LOAD_32dp32b64xES13_NS14_INS15_ILi2ELi4ELi3EEES18_NSW_INS5_IJS19_S1M_EEENS5_IJS1M_SB_EEEEEEENS4_39AutoVectorizingCopyWithAssumedAlignmentILi128EEENS4_14SM90_TMA_STOREES23_S25_S25_EEEvvEEEEvNT_6ParamsE,"ax",@progbits
	.align	128
.text._ZN7cutlass13device_kernelINS_4gemm6kernel13GemmUniversalIN4cute5tupleIJiiiiEEENS1_10collective13CollectiveMmaINS1_35MainloopSm100TmaUmmaWarpSpecializedILi14ELi2ELi2ENS5_IJNS4_1CILi1EEESB_SB_EEEEENS5_IJNSA_ILi128EEENSA_ILi256EEENSA_ILi32EEEEEENS_12float_e5m2_tENS5_IJlSB_lEEESI_SJ_NS4_8TiledMMAINS4_8MMA_AtomIJNS4_10MMA_TraitsINS4_19SM100_MMA_F8F6F4_SSEJSI_SI_fSE_SF_NS4_17integral_constantINS4_4UMMA5MajorELSQ_0EEESR_NSO_INSP_7ScaleInELSS_0EEEST_EEEEEENS4_6LayoutISC_NS5_IJNSA_ILi0EEESX_SX_EEEEENS5_IJNS4_10UnderscoreES10_S10_EEEEENS4_13SM90_TMA_LOADENS4_14ComposedLayoutINS4_7SwizzleILi1ELi4ELi3EEENS4_18smem_ptr_flag_bitsILi8EEENSW_INS5_IJNSA_ILi8EEESG_EEENS5_IJSG_SB_EEEEEEEvNS4_8identityES13_S1D_vS1E_EENS_8epilogue10collective18CollectiveEpilogueINS1G_23Sm100TmaWarpSpecializedILi4ELi2ELi64ELb0ELb0EEEJSH_NS5_IJNSW_ISE_SB_EENSW_INSA_ILi64EEESB_EEEEESI_SJ_SI_SJ_NS1G_6fusion15FusionCallbacksIS1K_NS1P_17LinearCombinationISI_fSI_fLNS_15FloatRoundStyleE2EEESH_S1O_JEEENS4_5SM1004TMEM4LOAD26SM100_TMEM_LOAD_32dp32b64xES13_NS14_INS15_ILi2ELi4ELi3EEES18_NSW_INS5_IJS19_S1M_EEENS5_IJS1M_SB_EEEEEEENS4_39AutoVectorizingCopyWithAssumedAlignmentILi128EEENS4_14SM90_TMA_STOREES23_S25_S25_EEEvvEEEEvNT_6ParamsE:
        .type           _ZN7cutlass13device_kernelINS_4gemm6kernel13GemmUniversalIN4cute5tupleIJiiiiEEENS1_10collective13CollectiveMmaINS1_35MainloopSm100TmaUmmaWarpSpecializedILi14ELi2ELi2ENS5_IJNS4_1CILi1EEESB_SB_EEEEENS5_IJNSA_ILi128EEENSA_ILi256EEENSA_ILi32EEEEEENS_12float_e5m2_tENS5_IJlSB_lEEESI_SJ_NS4_8TiledMMAINS4_8MMA_AtomIJNS4_10MMA_TraitsINS4_19SM100_MMA_F8F6F4_SSEJSI_SI_fSE_SF_NS4_17integral_constantINS4_4UMMA5MajorELSQ_0EEESR_NSO_INSP_7ScaleInELSS_0EEEST_EEEEEENS4_6LayoutISC_NS5_IJNSA_ILi0EEESX_SX_EEEEENS5_IJNS4_10UnderscoreES10_S10_EEEEENS4_13SM90_TMA_LOADENS4_14ComposedLayoutINS4_7SwizzleILi1ELi4ELi3EEENS4_18smem_ptr_flag_bitsILi8EEENSW_INS5_IJNSA_ILi8EEESG_EEENS5_IJSG_SB_EEEEEEEvNS4_8identityES13_S1D_vS1E_EENS_8epilogue10collective18CollectiveEpilogueINS1G_23Sm100TmaWarpSpecializedILi4ELi2ELi64ELb0ELb0EEEJSH_NS5_IJNSW_ISE_SB_EENSW_INSA_ILi64EEESB_EEEEESI_SJ_SI_SJ_NS1G_6fusion15FusionCallbacksIS1K_NS1P_17LinearCombinationISI_fSI_fLNS_15FloatRoundStyleE2EEESH_S1O_JEEENS4_5SM1004TMEM4LOAD26SM100_TMEM_LOAD_32dp32b64xES13_NS14_INS15_ILi2ELi4ELi3EEES18_NSW_INS5_IJS19_S1M_EEENS5_IJS1M_SB_EEEEEEENS4_39AutoVectorizingCopyWithAssumedAlignmentILi128EEENS4_14SM90_TMA_STOREES23_S25_S25_EEEvvEEEEvNT_6ParamsE,@function
        .size           _ZN7cutlass13device_kernelINS_4gemm6kernel13GemmUniversalIN4cute5tupleIJiiiiEEENS1_10collective13CollectiveMmaINS1_35MainloopSm100TmaUmmaWarpSpecializedILi14ELi2ELi2ENS5_IJNS4_1CILi1EEESB_SB_EEEEENS5_IJNSA_ILi128EEENSA_ILi256EEENSA_ILi32EEEEEENS_12float_e5m2_tENS5_IJlSB_lEEESI_SJ_NS4_8TiledMMAINS4_8MMA_AtomIJNS4_10MMA_TraitsINS4_19SM100_MMA_F8F6F4_SSEJSI_SI_fSE_SF_NS4_17integral_constantINS4_4UMMA5MajorELSQ_0EEESR_NSO_INSP_7ScaleInELSS_0EEEST_EEEEEENS4_6LayoutISC_NS5_IJNSA_ILi0EEESX_SX_EEEEENS5_IJNS4_10UnderscoreES10_S10_EEEEENS4_13SM90_TMA_LOADENS4_14ComposedLayoutINS4_7SwizzleILi1ELi4ELi3EEENS4_18smem_ptr_flag_bitsILi8EEENSW_INS5_IJNSA_ILi8EEESG_EEENS5_IJSG_SB_EEEEEEEvNS4_8identityES13_S1D_vS1E_EENS_8epilogue10collective18CollectiveEpilogueINS1G_23Sm100TmaWarpSpecializedILi4ELi2ELi64ELb0ELb0EEEJSH_NS5_IJNSW_ISE_SB_EENSW_INSA_ILi64EEESB_EEEEESI_SJ_SI_SJ_NS1G_6fusion15FusionCallbacksIS1K_NS1P_17LinearCombinationISI_fSI_fLNS_15FloatRoundStyleE2EEESH_S1O_JEEENS4_5SM1004TMEM4LOAD26SM100_TMEM_LOAD_32dp32b64xES13_NS14_INS15_ILi2ELi4ELi3EEES18_NSW_INS5_IJS19_S1M_EEENS5_IJS1M_SB_EEEEEEENS4_39AutoVectorizingCopyWithAssumedAlignmentILi128EEENS4_14SM90_TMA_STOREES23_S25_S25_EEEvvEEEEvNT_6ParamsE,(.L_x_198 - _ZN7cutlass13device_kernelINS_4gemm6kernel13GemmUniversalIN4cute5tupleIJiiiiEEENS1_10collective13CollectiveMmaINS1_35MainloopSm100TmaUmmaWarpSpecializedILi14ELi2ELi2ENS5_IJNS4_1CILi1EEESB_SB_EEEEENS5_IJNSA_ILi128EEENSA_ILi256EEENSA_ILi32EEEEEENS_12float_e5m2_tENS5_IJlSB_lEEESI_SJ_NS4_8TiledMMAINS4_8MMA_AtomIJNS4_10MMA_TraitsINS4_19SM100_MMA_F8F6F4_SSEJSI_SI_fSE_SF_NS4_17integral_constantINS4_4UMMA5MajorELSQ_0EEESR_NSO_INSP_7ScaleInELSS_0EEEST_EEEEEENS4_6LayoutISC_NS5_IJNSA_ILi0EEESX_SX_EEEEENS5_IJNS4_10UnderscoreES10_S10_EEEEENS4_13SM90_TMA_LOADENS4_14ComposedLayoutINS4_7SwizzleILi1ELi4ELi3EEENS4_18smem_ptr_flag_bitsILi8EEENSW_INS5_IJNSA_ILi8EEESG_EEENS5_IJSG_SB_EEEEEEEvNS4_8identityES13_S1D_vS1E_EENS_8epilogue10collective18CollectiveEpilogueINS1G_23Sm100TmaWarpSpecializedILi4ELi2ELi64ELb0ELb0EEEJSH_NS5_IJNSW_ISE_SB_EENSW_INSA_ILi64EEESB_EEEEESI_SJ_SI_SJ_NS1G_6fusion15FusionCallbacksIS1K_NS1P_17LinearCombinationISI_fSI_fLNS_15FloatRoundStyleE2EEESH_S1O_JEEENS4_5SM1004TMEM4LOAD26SM100_TMEM_LOAD_32dp32b64xES13_NS14_INS15_ILi2ELi4ELi3EEES18_NSW_INS5_IJS19_S1M_EEENS5_IJS1M_SB_EEEEEEENS4_39AutoVectorizingCopyWithAssumedAlignmentILi128EEENS4_14SM90_TMA_STOREES23_S25_S25_EEEvvEEEEvNT_6ParamsE)
        .other          _ZN7cutlass13device_kernelINS_4gemm6kernel13GemmUniversalIN4cute5tupleIJiiiiEEENS1_10collective13CollectiveMmaINS1_35MainloopSm100TmaUmmaWarpSpecializedILi14ELi2ELi2ENS5_IJNS4_1CILi1EEESB_SB_EEEEENS5_IJNSA_ILi128EEENSA_ILi256EEENSA_ILi32EEEEEENS_12float_e5m2_tENS5_IJlSB_lEEESI_SJ_NS4_8TiledMMAINS4_8MMA_AtomIJNS4_10MMA_TraitsINS4_19SM100_MMA_F8F6F4_SSEJSI_SI_fSE_SF_NS4_17integral_constantINS4_4UMMA5MajorELSQ_0EEESR_NSO_INSP_7ScaleInELSS_0EEEST_EEEEEENS4_6LayoutISC_NS5_IJNSA_ILi0EEESX_SX_EEEEENS5_IJNS4_10UnderscoreES10_S10_EEEEENS4_13SM90_TMA_LOADENS4_14ComposedLayoutINS4_7SwizzleILi1ELi4ELi3EEENS4_18smem_ptr_flag_bitsILi8EEENSW_INS5_IJNSA_ILi8EEESG_EEENS5_IJSG_SB_EEEEEEEvNS4_8identityES13_S1D_vS1E_EENS_8epilogue10collective18CollectiveEpilogueINS1G_23Sm100TmaWarpSpecializedILi4ELi2ELi64ELb0ELb0EEEJSH_NS5_IJNSW_ISE_SB_EENSW_INSA_ILi64EEESB_EEEEESI_SJ_SI_SJ_NS1G_6fusion15FusionCallbacksIS1K_NS1P_17LinearCombinationISI_fSI_fLNS_15FloatRoundStyleE2EEESH_S1O_JEEENS4_5SM1004TMEM4LOAD26SM100_TMEM_LOAD_32dp32b64xES13_NS14_INS15_ILi2ELi4ELi3EEES18_NSW_INS5_IJS19_S1M_EEENS5_IJS1M_SB_EEEEEEENS4_39AutoVectorizingCopyWithAssumedAlignmentILi128EEENS4_14SM90_TMA_STOREES23_S25_S25_EEEvvEEEEvNT_6ParamsE,@"STO_CUDA_ENTRY STV_DEFAULT"
_ZN7cutlass13device_kernelINS_4gemm6kernel13GemmUniversalIN4cute5tupleIJiiiiEEENS1_10collective13CollectiveMmaINS1_35MainloopSm100TmaUmmaWarpSpecializedILi14ELi2ELi2ENS5_IJNS4_1CILi1EEESB_SB_EEEEENS5_IJNSA_ILi128EEENSA_ILi256EEENSA_ILi32EEEEEENS_12float_e5m2_tENS5_IJlSB_lEEESI_SJ_NS4_8TiledMMAINS4_8MMA_AtomIJNS4_10MMA_TraitsINS4_19SM100_MMA_F8F6F4_SSEJSI_SI_fSE_SF_NS4_17integral_constantINS4_4UMMA5MajorELSQ_0EEESR_NSO_INSP_7ScaleInELSS_0EEEST_EEEEEENS4_6LayoutISC_NS5_IJNSA_ILi0EEESX_SX_EEEEENS5_IJNS4_10UnderscoreES10_S10_EEEEENS4_13SM90_TMA_LOADENS4_14ComposedLayoutINS4_7SwizzleILi1ELi4ELi3EEENS4_18smem_ptr_flag_bitsILi8EEENSW_INS5_IJNSA_ILi8EEESG_EEENS5_IJSG_SB_EEEEEEEvNS4_8identityES13_S1D_vS1E_EENS_8epilogue10collective18CollectiveEpilogueINS1G_23Sm100TmaWarpSpecializedILi4ELi2ELi64ELb0ELb0EEEJSH_NS5_IJNSW_ISE_SB_EENSW_INSA_ILi64EEESB_EEEEESI_SJ_SI_SJ_NS1G_6fusion15FusionCallbacksIS1K_NS1P_17LinearCombinationISI_fSI_fLNS_15FloatRoundStyleE2EEESH_S1O_JEEENS4_5SM1004TMEM4LOAD26SM100_TMEM_LOAD_32dp32b64xES13_NS14_INS15_ILi2ELi4ELi3EEES18_NSW_INS5_IJS19_S1M_EEENS5_IJS1M_SB_EEEEEEENS4_39AutoVectorizingCopyWithAssumedAlignmentILi128EEENS4_14SM90_TMA_STOREES23_S25_S25_EEEvvEEEEvNT_6ParamsE:
[----:B------:R-:W1:Y:S01]  /*0000*/  LDC R1, c[0x0][0x37c] ;  /* 0x0000df00ff017b82 */ /* 0x000e620000000800 */
[----:B------:R-:W2:Y:S01]  /*0010*/  S2R R185, SR_TID.X ;  /* 0x0000000000b97919 */ /* 0x000ea20000002100 */
[----:B------:R-:W3:Y:S01]  /*0020*/  LDCU.64 UR4, c[0x0][0x890] ;  /* 0x00011200ff0477ac */ /* 0x000ee20008000a00 */
[----:B------:R-:W-:Y:S02]  /*0030*/  PRMT R171, RZ, 0x7610, R171 ;  /* 0x00007610ffab7816 */ /* 0x000fe400000000ab */
[----:B------:R-:W-:Y:S01]  /*0040*/  ELECT P5, URZ, PT ;  /* 0x0000000000ff782f */ /* 0x000fe200038a0000 */
[----:B------:R-:W4:Y:S01]  /*0050*/  LDCU.64 UR46, c[0x0][0x358] ;  /* 0x00006b00ff2e77ac */ /* 0x000f220008000a00 */
[----:B---3--:R-:W-:-:S04]  /*0060*/  UISETP.NE.U32.AND UP0, UPT, UR4, URZ, UPT ;  /* 0x000000ff0400728c */ /* 0x008fc8000bf05070 */
[----:B------:R-:W-:Y:S01]  /*0070*/  UISETP.NE.AND.EX UP0, UPT, UR5, URZ, UPT, UP0 ;  /* 0x000000ff0500728c */ /* 0x000fe2000bf05300 */
[----:B--2---:R-:W-:-:S05]  /*0080*/  SHF.R.U32.HI R173, RZ, 0x5, R185 ;  /* 0x00000005ffad7819 */ /* 0x004fca00000116b9 */
[----:B------:R-:W2:Y:S02]  /*0090*/  SHFL.IDX PT, R0, R173, RZ, 0x1f ;  /* 0x00001fffad007589 */ /* 0x000ea400000e0000 */
[----:B--2---:R-:W-:Y:S01]  /*00a0*/  R2UR UR8, R0 ;  /* 0x00000000000872ca */ /* 0x004fe200000e0000 */
[----:B-1--4-:R-:W-:-:S14]  /*00b0*/  BRA.U UP0, `(.L_x_0) ;  /* 0x00000001002c7547 */ /* 0x012fdc000b800000 */
[----:B------:R-:W1:Y:S02]  /*00c0*/  LDCU.64 UR6, c[0x0][0x888] ;  /* 0x00011100ff0677ac */ /* 0x000e640008000a00 */
[----:B-1----:R-:W-:-:S04]  /*00d0*/  UISETP.NE.U32.AND UP0, UPT, UR6, URZ, UPT ;  /* 0x000000ff0600728c */ /* 0x002fc8000bf05070 */
[----:B------:R-:W-:-:S09]  /*00e0*/  UISETP.NE.AND.EX UP0, UPT, UR7, URZ, UPT, UP0 ;  /* 0x000000ff0700728c */ /* 0x000fd2000bf05300 */
[----:B------:R-:W-:Y:S05]  /*00f0*/  BRA.U !UP0, `(.L_x_1) ;  /* 0x0000000108107547 */ /* 0x000fea000b800000 */
[----:B------:R-:W1:Y:S02]  /*0100*/  LDC.64 R2, c[0x0][0x888] ;  /* 0x00022200ff027b82 */ /* 0x000e640000000a00 */
[----:B-1----:R1:W5:Y:S01]  /*0110*/  LDG.E R81, desc[UR46][R2.64] ;  /* 0x0000002e02517981 */ /* 0x002362000c1e1900 */
[----:B------:R-:W-:Y:S01]  /*0120*/  HFMA2 R171, -RZ, RZ, 0, 5.9604644775390625e-08 ;  /* 0x00000001ffab7431 */ /* 0x000fe200000001ff */
[----:B------:R-:W-:Y:S05]  /*0130*/  BRA `(.L_x_0) ;  /* 0x00000000000c7947 */ /* 0x000fea0003800000 */
.L_x_1:
[----:B------:R-:W1:Y:S01]  /*0140*/  LDCU UR6, c[0x0][0x880] ;  /* 0x00011000ff0677ac */ /* 0x000e620008000800 */
[----:B------:R-:W-:Y:S01]  /*0150*/  HFMA2 R171, -RZ, RZ, 0, 5.9604644775390625e-08 ;  /* 0x00000001ffab7431 */ /* 0x000fe200000001ff */
[----:B-1----:R-:W-:-:S07]  /*0160*/  MOV R81, UR6 ;  /* 0x0000000600517c02 */ /* 0x002fce0008000f00 */
.L_x_0:
[----:B------:R-:W2:Y:S02]  /*0170*/  LDCU.64 UR6, c[0x0][0x8b0] ;  /* 0x00011600ff0677ac */ /* 0x000ea40008000a00 */
[----:B--2---:R-:W-:-:S04]  /*0180*/  UISETP.NE.U32.AND UP0, UPT, UR6, URZ, UPT ;  /* 0x000000ff0600728c */ /* 0x004fc8000bf05070 */
[----:B------:R-:W-:-:S09]  /*0190*/  UISETP.NE.AND.EX UP0, UPT, UR7, URZ, UPT, UP0 ;  /* 0x000000ff0700728c */ /* 0x000fd2000bf05300 */
[----:B------:R-:W-:Y:S05]  /*01a0*/  BRA.U UP0, `(.L_x_2) ;  /* 0x0000000100247547 */ /* 0x000fea000b800000 */
[----:B------:R-:W2:Y:S02]  /*01b0*/  LDCU.64 UR6, c[0x0][0x8a8] ;  /* 0x00011500ff0677ac */ /* 0x000ea40008000a00 */
[----:B--2---:R-:W-:-:S04]  /*01c0*/  UISETP.NE.U32.AND UP0, UPT, UR6, URZ, UPT ;  /* 0x000000ff0600728c */ /* 0x004fc8000bf05070 */
[----:B------:R-:W-:-:S09]  /*01d0*/  UISETP.NE.AND.EX UP0, UPT, UR7, URZ, UPT, UP0 ;  /* 0x000000ff0700728c */ /* 0x000fd2000bf05300 */
[----:B------:R-:W-:Y:S05]  /*01e0*/  BRA.U !UP0, `(.L_x_3) ;  /* 0x00000001080c7547 */ /* 0x000fea000b800000 */
[----:B------:R-:W2:Y:S02]  /*01f0*/  LDC.64 R78, c[0x0][0x8a8] ;  /* 0x00022a00ff4e7b82 */ /* 0x000ea40000000a00 */
[----:B--2---:R2:W5:Y:S01]  /*0200*/  LDG.E R78, desc[UR46][R78.64] ;  /* 0x0000002e4e4e7981 */ /* 0x004562000c1e1900 */
[----:B------:R-:W-:Y:S05]  /*0210*/  BRA `(.L_x_2) ;  /* 0x0000000000087947 */ /* 0x000fea0003800000 */
.L_x_3:
[----:B------:R-:W2:Y:S02]  /*0220*/  LDCU UR6, c[0x0][0x8a0] ;  /* 0x00011400ff0677ac */ /* 0x000ea40008000800 */
[----:B--2---:R-:W-:Y:S02]  /*0230*/  MOV R78, UR6 ;  /* 0x00000006004e7c02 */ /* 0x004fe40008000f00 */
.L_x_2:
[----:B------:R-:W-:Y:S01]  /*0240*/  IMAD.U32 R0, RZ, RZ, UR8 ;  /* 0x00000008ff007e24 */ /* 0x000fe2000f8e00ff */
[----:B------:R-:W-:Y:S04]  /*0250*/  BSSY.RECONVERGENT B0, `(.L_x_4) ;  /* 0x000000c000007945 */ /* 0x000fe80003800200 */
[C---:B------:R-:W-:Y:S02]  /*0260*/  ISETP.NE.OR P1, PT, R0.reuse, 0x1, !P5 ;  /* 0x000000010000780c */ /* 0x040fe40006f25670 */
[----:B------:R-:W-:-:S11]  /*0270*/  ISETP.NE.OR P0, PT, R0, 0x3, !P5 ;  /* 0x000000030000780c */ /* 0x000fd60006f05670 */
[----:B------:R-:W-:Y:S05]  /*0280*/  @P1 BRA `(.L_x_5) ;  /* 0x0000000000201947 */ /* 0x000fea0003800000 */
[----:B------:R-:W3:Y:S02]  /*0290*/  LDCU.64 UR6, c[0x0][0x348] ;  /* 0x00006900ff0677ac */ /* 0x000ee40008000a00 */
[----:B---3--:R-:W-:Y:S02]  /*02a0*/  UIADD3 UR10, UP1, UPT, UR6, 0x80, URZ ;  /* 0x00000080060a7890 */ /* 0x008fe4000ff3e0ff */
[----:B------:R-:W-:Y:S02]  /*02b0*/  UIADD3 UR6, UP0, UPT, UR6, 0x180, URZ ;  /* 0x0000018006067890 */ /* 0x000fe4000ff1e0ff */
[----:B------:R-:W-:Y:S02]  /*02c0*/  UIADD3.X UR11, UPT, UPT, URZ, UR7, URZ, UP1, !UPT ;  /* 0x00000007ff0b7290 */ /* 0x000fe40008ffe4ff */
[----:B------:R-:W-:-:S07]  /*02d0*/  UIADD3.X UR7, UPT, UPT, URZ, UR7, URZ, UP0, !UPT ;  /* 0x00000007ff077290 */ /* 0x000fce00087fe4ff */
[----:B------:R3:W-:Y:S02]  /*02e0*/  UTMACCTL.PF [UR10] ;  /* 0x000000000a0079b9 */ /* 0x0007e40008040000 */
[----:B------:R3:W-:Y:S02]  /*02f0*/  UTMACCTL.PF [UR6] ;  /* 0x00000000060079b9 */ /* 0x0007e40008040000 */
[----:B---3--:R-:W-:Y:S01]  /*0300*/  NOP ;  /* 0x0000000000007918 */ /* 0x008fe20000000000 */
.L_x_5:
[----:B------:R-:W-:Y:S05]  /*0310*/  BSYNC.RECONVERGENT B0 ;  /* 0x0000000000007941 */ /* 0x000fea0003800200 */
.L_x_4:
[----:B------:R-:W-:Y:S04]  /*0320*/  BSSY.RECONVERGENT B0, `(.L_x_6) ;  /* 0x000000a000007945 */ /* 0x000fe80003800200 */
        /* <DEDUP_REMOVED lines=9> */
.L_x_7:
[----:B------:R-:W-:Y:S05]  /*03c0*/  BSYNC.RECONVERGENT B0 ;  /* 0x0000000000007941 */ /* 0x000fea0003800200 */
.L_x_6:
[----:B------:R-:W3:Y:S01]  /*03d0*/  LDCU.64 UR6, c[0x0][0x888] ;  /* 0x00011100ff0677ac */ /* 0x000ee20008000a00 */
[----:B------:R-:W-:Y:S02]  /*03e0*/  UISETP.EQ.U32.AND UP1, UPT, UR4, URZ, UPT ;  /* 0x000000ff0400728c */ /* 0x000fe4000bf22070 */
[----:B------:R-:W-:Y:S02]  /*03f0*/  UPLOP3.LUT UP2, UPT, UPT, UPT, UPT, 0x80, 0x8 ;  /* 0x000000000008789c */ /* 0x000fe40003f4f070 */
[----:B---3--:R-:W-:-:S04]  /*0400*/  UISETP.NE.U32.AND UP0, UPT, UR6, URZ, UPT ;  /* 0x000000ff0600728c */ /* 0x008fc8000bf05070 */
[----:B------:R-:W-:-:S04]  /*0410*/  UISETP.NE.AND.EX UP0, UPT, UR7, URZ, UPT, UP0 ;  /* 0x000000ff0700728c */ /* 0x000fc8000bf05300 */
[----:B------:R-:W-:-:S04]  /*0420*/  UISETP.EQ.OR.EX UP3, UPT, UR5, URZ, !UP0, UP1 ;  /* 0x000000ff0500728c */ /* 0x000fc8000c762710 */
[----:B------:R-:W-:-:S05]  /*0430*/  UP2UR UR50, UPR, URZ, 0x8 ;  /* 0x00000008ff327883 */ /* 0x000fca0008000000 */
[----:B------:R-:W-:Y:S07]  /*0440*/  BRA.U !UP3, `(.L_x_8) ;  /* 0x000000010b207547 */ /* 0x000fee000b800000 */
[----:B------:R-:W-:Y:S01]  /*0450*/  UISETP.NE.U32.AND UP2, UPT, UR4, URZ, UPT ;  /* 0x000000ff0400728c */ /* 0x000fe2000bf45070 */
[----:B-----5:R-:W-:Y:S01]  /*0460*/  FSETP.NEU.AND P0, PT, R81, RZ, PT ;  /* 0x000000ff5100720b */ /* 0x020fe20003f0d000 */
[----:B------:R-:W-:Y:S02]  /*0470*/  USEL UR4, URZ, 0xffffffff, UP0 ;  /* 0xffffffffff047887 */ /* 0x000fe40008000000 */
[----:B------:R-:W-:-:S10]  /*0480*/  UISETP.NE.AND.EX UP2, UPT, UR5, URZ, UPT, UP2 ;  /* 0x000000ff0500728c */ /* 0x000fd4000bf45320 */
[----:B------:R-:W-:Y:S01]  /*0490*/  VOTEU.ANY UP1, P0 ;  /* 0x0000000000ff7886 */ /* 0x000fe20000020100 */
[----:B------:R-:W-:-:S04]  /*04a0*/  @!UP2 USEL UR4, URZ, 0xffffffff, UP1 ;  /* 0xffffffffff04a887 */ /* 0x000fc80008800000 */
[----:B------:R-:W-:-:S04]  /*04b0*/  ULOP3.LUT UR4, UR4, 0x1, URZ, 0xc0, !UPT ;  /* 0x0000000104047892 */ /* 0x000fc8000f8ec0ff */
[----:B------:R-:W-:-:S11]  /*04c0*/  UISETP.NE.U32.AND UP2, UPT, UR4, 0x1, UPT ;  /* 0x000000010400788c */ /* 0x000fd6000bf45070 */
.L_x_8:
[----:B-1----:R-:W1:Y:S01]  /*04d0*/  SHFL.IDX PT, R2, R173, RZ, 0x1f ;  /* 0x00001fffad027589 */ /* 0x002e6200000e0000 */
[----:B------:R-:W-:-:S04]  /*04e0*/  UISETP.NE.AND UP1, UPT, UR8, 0x2, UPT ;  /* 0x000000020800788c */ /* 0x000fc8000bf25270 */
[----:B------:R-:W-:Y:S01]  /*04f0*/  USEL UR6, URZ, 0x1, UP1 ;  /* 0x00000001ff067887 */ /* 0x000fe20008800000 */
[----:B-1----:R-:W-:-:S13]  /*0500*/  ISETP.NE.AND P0, PT, R2, RZ, PT ;  /* 0x000000ff0200720c */ /* 0x002fda0003f05270 */
[----:B------:R-:W-:Y:S05]  /*0510*/  @P0 BRA `(.L_x_9) ;  /* 0x0000000000a40947 */ /* 0x000fea0003800000 */
[----:B------:R-:W-:Y:S01]  /*0520*/  ELECT P0, URZ, PT ;  /* 0x0000000000ff782f */ /* 0x000fe20003800000 */
[----:B------:R-:W-:-:S12]  /*0530*/  BSSY.RECONVERGENT B0, `(.L_x_9) ;  /* 0x0000027000007945 */ /* 0x000fd80003800200 */
[----:B------:R-:W-:Y:S05]  /*0540*/  @!P0 BRA `(.L_x_10) ;  /* 0x0000000000948947 */ /* 0x000fea0003800000 */
[----:B------:R-:W1:Y:S01]  /*0550*/  S2UR UR5, SR_CgaCtaId ;  /* 0x00000000000579c3 */ /* 0x000e620000008800 */
[----:B------:R-:W-:Y:S01]  /*0560*/  UMOV UR7, 0x400 ;  /* 0x0000040000077882 */ /* 0x000fe20000000000 */
[----:B------:R-:W-:Y:S02]  /*0570*/  UMOV UR4, 0x1 ;  /* 0x0000000100047882 */ /* 0x000fe40000000000 */
[----:B------:R-:W-:-:S04]  /*0580*/  UIADD3 UR10, UPT, UPT, -UR4, 0x100000, URZ ;  /* 0x00100000040a7890 */ /* 0x000fc8000fffe1ff */
[----:B------:R-:W-:Y:S02]  /*0590*/  USHF.L.U32 UR11, UR10, 0xb, URZ ;  /* 0x0000000b0a0b7899 */ /* 0x000fe400080006ff */
[----:B------:R-:W-:Y:S02]  /*05a0*/  USHF.L.U32 UR10, UR10, 0x1, URZ ;  /* 0x000000010a0a7899 */ /* 0x000fe400080006ff */
[----:B-1----:R-:W-:Y:S01]  /*05b0*/  ULEA UR5, UR5, UR7, 0x18 ;  /* 0x0000000705057291 */ /* 0x002fe2000f8ec0ff */
[----:B------:R-:W1:Y:S11]  /*05c0*/  FENCE.VIEW.ASYNC.S ;  /* 0x00000000000073c6 */ /* 0x000e760000000000 */
[----:B-1----:R1:W3:Y:S01]  /*05d0*/  SYNCS.EXCH.64 URZ, [UR5], UR10 ;  /* 0x0000000a05ff75b2 */ /* 0x0022e20008000100 */
[----:B------:R1:W4:Y:S01]  /*05e0*/  SYNCS.EXCH.64 URZ, [UR5+0x70], UR10 ;  /* 0x0000700a05ff75b2 */ /* 0x0003220008000100 */
[----:B------:R1:W1:Y:S01]  /*05f0*/  SYNCS.EXCH.64 URZ, [UR5+0x8], UR10 ;  /* 0x0000080a05ff75b2 */ /* 0x0002620008000100 */
        /* <DEDUP_REMOVED lines=25> */
[----:B---34-:R-:W-:Y:S01]  /*0790*/  NOP ;  /* 0x0000000000007918 */ /* 0x018fe20000000000 */
.L_x_10:
[----:B-1----:R-:W-:Y:S05]  /*07a0*/  BSYNC.RECONVERGENT B0 ;  /* 0x0000000000007941 */ /* 0x002fea0003800200 */
.L_x_9:
[----:B------:R-:W1:Y:S01]  /*07b0*/  SHFL.IDX PT, R2, R173, RZ, 0x1f ;  /* 0x00001fffad027589 */ /* 0x000e6200000e0000 */
[----:B------:R-:W-:Y:S01]  /*07c0*/  NOP ;  /* 0x0000000000007918 */ /* 0x000fe20000000000 */
[----:B-1----:R-:W-:-:S13]  /*07d0*/  ISETP.NE.AND P0, PT, R2, 0x1, PT ;  /* 0x000000010200780c */ /* 0x002fda0003f05270 */
[----:B------:R-:W-:Y:S05]  /*07e0*/  @P0 BRA `(.L_x_11) ;  /* 0x0000000000580947 */ /* 0x000fea0003800000 */
[----:B------:R-:W1:Y:S01]  /*07f0*/  S2UR UR7, SR_CgaCtaId ;  /* 0x00000000000779c3 */ /* 0x000e620000008800 */
[----:B------:R-:W-:Y:S01]  /*0800*/  UMOV UR9, 0x400 ;  /* 0x0000040000097882 */ /* 0x000fe20000000000 */
[----:B------:R-:W-:Y:S01]  /*0810*/  UMOV UR5, 0x20 ;  /* 0x0000002000057882 */ /* 0x000fe20000000000 */
[----:B------:R-:W-:Y:S01]  /*0820*/  UMOV UR4, 0x80 ;  /* 0x0000008000047882 */ /* 0x000fe20000000000 */
[----:B------:R-:W-:-:S04]  /*0830*/  UIADD3 UR10, UPT, UPT, -UR5, 0x100000, URZ ;  /* 0x00100000050a7890 */ /* 0x000fc8000fffe1ff */
[----:B------:R-:W-:Y:S02]  /*0840*/  USHF.L.U32 UR11, UR10, 0xb, URZ ;  /* 0x0000000b0a0b7899 */ /* 0x000fe400080006ff */
[----:B------:R-:W-:Y:S02]  /*0850*/  USHF.L.U32 UR10, UR10, 0x1, URZ ;  /* 0x000000010a0a7899 */ /* 0x000fe400080006ff */
[----:B------:R-:W-:-:S04]  /*0860*/  UIADD3 UR4, UPT, UPT, -UR4, 0x100000, URZ ;  /* 0x0010000004047890 */ /* 0x000fc8000fffe1ff */
[----:B------:R-:W-:Y:S02]  /*0870*/  USHF.L.U32 UR5, UR4, 0xb, URZ ;  /* 0x0000000b04057899 */ /* 0x000fe400080006ff */
[----:B------:R-:W-:Y:S01]  /*0880*/  USHF.L.U32 UR4, UR4, 0x1, URZ ;  /* 0x0000000104047899 */ /* 0x000fe200080006ff */
[----:B------:R-:W-:Y:S01]  /*0890*/  ELECT P0, URZ, PT ;  /* 0x0000000000ff782f */ /* 0x000fe20003800000 */
[----:B-1----:R-:W-:Y:S01]  /*08a0*/  ULEA UR7, UR7, UR9, 0x18 ;  /* 0x0000000907077291 */ /* 0x002fe2000f8ec0ff */
[----:B------:R-:W1:Y:S11]  /*08b0*/  FENCE.VIEW.ASYNC.S ;  /* 0x00000000000073c6 */ /* 0x000e760000000000 */
[----:B-1----:R1:W3:Y:S01]  /*08c0*/  SYNCS.EXCH.64 URZ, [UR7+0xe0], UR10 ;  /* 0x0000e00a07ff75b2 */ /* 0x0022e20008000100 */
[----:B------:R1:W4:Y:S01]  /*08d0*/  SYNCS.EXCH.64 URZ, [UR7+0x100], UR4 ;  /* 0x0001000407ff75b2 */ /* 0x0003220008000100 */
[----:B------:R1:W1:Y:S01]  /*08e0*/  SYNCS.EXCH.64 URZ, [UR7+0xe8], UR10 ;  /* 0x0000e80a07ff75b2 */ /* 0x0002620008000100 */
[----:B------:R1:W1:Y:S01]  /*08f0*/  SYNCS.EXCH.64 URZ, [UR7+0x108], UR4 ;  /* 0x0001080407ff75b2 */ /* 0x0002620008000100 */
[----:B------:R1:W1:Y:S01]  /*0900*/  SYNCS.EXCH.64 URZ, [UR7+0xf0], UR10 ;  /* 0x0000f00a07ff75b2 */ /* 0x0002620008000100 */
[----:B------:R1:W1:Y:S01]  /*0910*/  SYNCS.EXCH.64 URZ, [UR7+0x110], UR4 ;  /* 0x0001100407ff75b2 */ /* 0x0002620008000100 */
[----:B------:R1:W1:Y:S01]  /*0920*/  SYNCS.EXCH.64 URZ, [UR7+0xf8], UR10 ;  /* 0x0000f80a07ff75b2 */ /* 0x0002620008000100 */
[----:B------:R1:W1:Y:S01]  /*0930*/  SYNCS.EXCH.64 URZ, [UR7+0x118], UR4 ;  /* 0x0001180407ff75b2 */ /* 0x0002620008000100 */
[----:B------:R-:W-:Y:S01]  /*0940*/  NOP ;  /* 0x0000000000007918 */ /* 0x000fe20000000000 */
.L_x_11:
[----:B------:R-:W2:Y:S01]  /*0950*/  SHFL.IDX PT, R2, R173, RZ, 0x1f ;  /* 0x00001fffad027589 */ /* 0x000ea200000e0000 */
[----:B------:R-:W-:Y:S01]  /*0960*/  NOP ;  /* 0x0000000000007918 */ /* 0x000fe20000000000 */
[----:B--2---:R-:W-:-:S13]  /*0970*/  ISETP.NE.AND P0, PT, R2, 0x3, PT ;  /* 0x000000030200780c */ /* 0x004fda0003f05270 */
[----:B------:R-:W-:Y:S05]  /*0980*/  @P0 BRA `(.L_x_12) ;  /* 0x0000000000300947 */ /* 0x000fea0003800000 */
[----:B-1----:R-:W1:Y:S01]  /*0990*/  S2UR UR5, SR_CgaCtaId ;  /* 0x00000000000579c3 */ /* 0x002e620000008800 */
[----:B------:R-:W-:Y:S01]  /*09a0*/  UMOV UR7, 0x400 ;  /* 0x0000040000077882 */ /* 0x000fe20000000000 */
[----:B------:R-:W-:Y:S01]  /*09b0*/  UMOV UR4, 0x20 ;  /* 0x0000002000047882 */ /* 0x000fe20000000000 */
[----:B------:R-:W-:Y:S01]  /*09c0*/  ELECT P0, URZ, PT ;  /* 0x0000000000ff782f */ /* 0x000fe20003800000 */
[----:B------:R-:W-:-:S04]  /*09d0*/  UIADD3 UR10, UPT, UPT, -UR4, 0x100000, URZ ;  /* 0x00100000040a7890 */ /* 0x000fc8000fffe1ff */
[----:B------:R-:W-:Y:S02]  /*09e0*/  USHF.L.U32 UR11, UR10, 0xb, URZ ;  /* 0x0000000b0a0b7899 */ /* 0x000fe400080006ff */
[----:B------:R-:W-:Y:S02]  /*09f0*/  USHF.L.U32 UR10, UR10, 0x1, URZ ;  /* 0x000000010a0a7899 */ /* 0x000fe400080006ff */
[----:B-1----:R-:W-:Y:S01]  /*0a00*/  ULEA UR5, UR5, UR7, 0x18 ;  /* 0x0000000705057291 */ /* 0x002fe2000f8ec0ff */
[----:B------:R-:W1:Y:S11]  /*0a10*/  FENCE.VIEW.ASYNC.S ;  /* 0x00000000000073c6 */ /* 0x000e760000000000 */
[----:B-1----:R2:W1:Y:S01]  /*0a20*/  SYNCS.EXCH.64 URZ, [UR5+0x120], UR10 ;  /* 0x0001200a05ff75b2 */ /* 0x0024620008000100 */
[----:B------:R2:W1:Y:S02]  /*0a30*/  SYNCS.EXCH.64 URZ, [UR5+0x128], UR10 ;  /* 0x0001280a05ff75b2 */ /* 0x0004640008000100 */
[----:B--2---:R-:W-:Y:S01]  /*0a40*/  NOP ;  /* 0x0000000000007918 */ /* 0x004fe20000000000 */
.L_x_12:
[----:B------:R-:W2:Y:S01]  /*0a50*/  SHFL.IDX PT, R2, R173, RZ, 0x1f ;  /* 0x00001fffad027589 */ /* 0x000ea200000e0000 */
[----:B------:R-:W-:Y:S01]  /*0a60*/  NOP ;  /* 0x0000000000007918 */ /* 0x000fe20000000000 */
[----:B--2---:R-:W-:-:S13]  /*0a70*/  ISETP.NE.AND P0, PT, R2, 0x4, PT ;  /* 0x000000040200780c */ /* 0x004fda0003f05270 */
[----:B------:R-:W-:Y:S05]  /*0a80*/  @P0 BRA `(.L_x_13) ;  /* 0x00000000004c0947 */ /* 0x000fea0003800000 */
[----:B-1----:R-:W1:Y:S01]  /*0a90*/  S2UR UR5, SR_CgaCtaId ;  /* 0x00000000000579c3 */ /* 0x002e620000008800 */
[----:B------:R-:W-:Y:S01]  /*0aa0*/  UMOV UR9, 0x100 ;  /* 0x0000010000097882 */ /* 0x000fe20000000000 */
[----:B------:R-:W-:Y:S01]  /*0ab0*/  UMOV UR7, 0x400 ;  /* 0x0000040000077882 */ /* 0x000fe20000000000 */
[----:B------:R-:W-:Y:S01]  /*0ac0*/  USEL UR9, UR9, 0xe0, UP2 ;  /* 0x000000e009097887 */ /* 0x000fe20009000000 */
[----:B------:R-:W-:Y:S01]  /*0ad0*/  UMOV UR4, 0x1 ;  /* 0x0000000100047882 */ /* 0x000fe20000000000 */
[----:B------:R-:W-:Y:S01]  /*0ae0*/  ELECT P0, URZ, PT ;  /* 0x0000000000ff782f */ /* 0x000fe20003800000 */
[----:B------:R-:W-:-:S04]  /*0af0*/  UIADD3 UR10, UPT, UPT, -UR4, 0x100000, URZ ;  /* 0x00100000040a7890 */ /* 0x000fc8000fffe1ff */
[----:B------:R-:W-:Y:S02]  /*0b00*/  USHF.L.U32 UR11, UR10, 0xb, URZ ;  /* 0x0000000b0a0b7899 */ /* 0x000fe400080006ff */
[----:B------:R-:W-:Y:S02]  /*0b10*/  USHF.L.U32 UR10, UR10, 0x1, URZ ;  /* 0x000000010a0a7899 */ /* 0x000fe400080006ff */
[----:B------:R-:W-:-:S04]  /*0b20*/  UIADD3 UR12, UPT, UPT, -UR9, 0x100000, URZ ;  /* 0x00100000090c7890 */ /* 0x000fc8000fffe1ff */
[----:B------:R-:W-:Y:S02]  /*0b30*/  USHF.L.U32 UR13, UR12, 0xb, URZ ;  /* 0x0000000b0c0d7899 */ /* 0x000fe400080006ff */
[----:B------:R-:W-:Y:S02]  /*0b40*/  USHF.L.U32 UR12, UR12, 0x1, URZ ;  /* 0x000000010c0c7899 */ /* 0x000fe400080006ff */
[----:B-1----:R-:W-:Y:S01]  /*0b50*/  ULEA UR5, UR5, UR7, 0x18 ;  /* 0x0000000705057291 */ /* 0x002fe2000f8ec0ff */
[----:B------:R-:W1:Y:S11]  /*0b60*/  FENCE.VIEW.ASYNC.S ;  /* 0x00000000000073c6 */ /* 0x000e760000000000 */
[----:B-1----:R2:W1:Y:S01]  /*0b70*/  SYNCS.EXCH.64 URZ, [UR5+0x130], UR10 ;  /* 0x0001300a05ff75b2 */ /* 0x0024620008000100 */
[----:B------:R2:W1:Y:S01]  /*0b80*/  SYNCS.EXCH.64 URZ, [UR5+0x140], UR12 ;  /* 0x0001400c05ff75b2 */ /* 0x0004620008000100 */
[----:B------:R2:W1:Y:S01]  /*0b90*/  SYNCS.EXCH.64 URZ, [UR5+0x138], UR10 ;  /* 0x0001380a05ff75b2 */ /* 0x0004620008000100 */
[----:B------:R2:W1:Y:S02]  /*0ba0*/  SYNCS.EXCH.64 URZ, [UR5+0x148], UR12 ;  /* 0x0001480c05ff75b2 */ /* 0x0004640008000100 */
[----:B--2---:R-:W-:Y:S01]  /*0bb0*/  NOP ;  /* 0x0000000000007918 */ /* 0x004fe20000000000 */
.L_x_13:
[----:B------:R-:W2:Y:S01]  /*0bc0*/  SHFL.IDX PT, R2, R173, RZ, 0x1f ;  /* 0x00001fffad027589 */ /* 0x000ea200000e0000 */
[----:B------:R-:W-:Y:S01]  /*0bd0*/  NOP ;  /* 0x0000000000007918 */ /* 0x000fe20000000000 */
[----:B--2---:R-:W-:-:S13]  /*0be0*/  ISETP.NE.AND P0, PT, R2, 0x5, PT ;  /* 0x000000050200780c */ /* 0x004fda0003f05270 */
[----:B------:R-:W-:Y:S05]  /*0bf0*/  @P0 BRA `(.L_x_14) ;  /* 0x0000000000480947 */ /* 0x000fea0003800000 */
[----:B-1----:R-:W1:Y:S01]  /*0c00*/  S2UR UR7, SR_CgaCtaId ;  /* 0x00000000000779c3 */ /* 0x002e620000008800 */
        /* <DEDUP_REMOVED lines=12> */
[----:B-1----:R2:W1:Y:S01]  /*0cd0*/  SYNCS.EXCH.64 URZ, [UR7+0x150], UR10 ;  /* 0x0001500a07ff75b2 */ /* 0x0024620008000100 */
[----:B------:R2:W1:Y:S01]  /*0ce0*/  SYNCS.EXCH.64 URZ, [UR7+0x160], UR4 ;  /* 0x0001600407ff75b2 */ /* 0x0004620008000100 */
[----:B------:R2:W1:Y:S01]  /*0cf0*/  SYNCS.EXCH.64 URZ, [UR7+0x158], UR10 ;  /* 0x0001580a07ff75b2 */ /* 0x0004620008000100 */
[----:B------:R2:W1:Y:S02]  /*0d00*/  SYNCS.EXCH.64 URZ, [UR7+0x168], UR4 ;  /* 0x0001680407ff75b2 */ /* 0x0004640008000100 */
[----:B--2---:R-:W-:Y:S01]  /*0d10*/  NOP ;  /* 0x0000000000007918 */ /* 0x004fe20000000000 */
.L_x_14:
        /* <DEDUP_REMOVED lines=18> */
.L_x_15:
[----:B-1----:R-:W1:Y:S01]  /*0e40*/  S2UR UR5, SR_CTAID.X ;  /* 0x00000000000579c3 */ /* 0x002e620000002500 */
[----:B------:R-:W-:-:S05]  /*0e50*/  CS2R.32 R170, SR_CgaSize ;  /* 0x0000000000aa7805 */ /* 0x000fca0000008a00 */
[----:B------:R-:W-:-:S05]  /*0e60*/  IMAD R170, R170, -0xa0, RZ ;  /* 0xffffff60aaaa7824 */ /* 0x000fca00078e02ff */
[----:B------:R-:W-:-:S14]  /*0e70*/  R2UR UR9, R170 ;  /* 0x00000000aa0972ca */ /* 0x000fdc00000e0000 */
[----:B------:R-:W2:Y:S01]  /*0e80*/  LDCU UR9, c[0x0][UR9+0x2b0] ;  /* 0x00005600090977ac */ /* 0x000ea20008000800 */
[----:B------:R-:W-:Y:S01]  /*0e90*/  NOP ;  /* 0x0000000000007918 */ /* 0x000fe20000000000 */
[----:B------:R-:W-:-:S05]  /*0ea0*/  CS2R.32 R170, SR_CgaSize ;  /* 0x0000000000aa7805 */ /* 0x000fca0000008a00 */
[----:B------:R-:W-:-:S05]  /*0eb0*/  IMAD R170, R170, -0xa0, RZ ;  /* 0xffffff60aaaa7824 */ /* 0x000fca00078e02ff */
[----:B------:R-:W-:-:S14]  /*0ec0*/  R2UR UR7, R170 ;  /* 0x00000000aa0772ca */ /* 0x000fdc00000e0000 */
[----:B------:R-:W3:Y:S01]  /*0ed0*/  LDCU UR7, c[0x0][UR7+0x2b4] ;  /* 0x00005680070777ac */ /* 0x000ee20008000800 */
[----:B------:R-:W4:Y:S08]  /*0ee0*/  S2UR UR4, SR_CTAID.Y ;  /* 0x00000000000479c3 */ /* 0x000f300000002600 */
[----:B------:R-:W3:Y:S01]  /*0ef0*/  LDC R9, c[0x0][0xb24] ;  /* 0x0002c900ff097b82 */ /* 0x000ee20000000800 */
[----:B-1----:R-:W-:-:S02]  /*0f00*/  I2FP.F32.U32 R5, UR5 ;  /* 0x0000000500057c45 */ /* 0x002fc40008201000 */
[----:B------:R-:W-:-:S05]  /*0f10*/  CS2R.32 R3, SR_CgaSize ;  /* 0x0000000000037805 */ /* 0x000fca0000008a00 */
[----:B------:R-:W-:-:S06]  /*0f20*/  IMAD R3, R3, -0xa0, RZ ;  /* 0xffffff6003037824 */ /* 0x000fcc00078e02ff */
[----:B------:R-:W1:Y:S01]  /*0f30*/  LDC R3, c[0x0][R3+0x2a0] ;  /* 0x0000a80003037b82 */ /* 0x000e620000000800 */
[----:B------:R-:W-:Y:S01]  /*0f40*/  MOV R21, UR5 ;  /* 0x0000000500157c02 */ /* 0x000fe20008000f00 */
[----:B--2---:R-:W-:Y:S01]  /*0f50*/  FMUL R5, R5, UR9 ;  /* 0x0000000905057c20 */ /* 0x004fe20008400000 */
[----:B----4-:R-:W-:Y:S02]  /*0f60*/  I2FP.F32.U32 R4, UR4 ;  /* 0x0000000400047c45 */ /* 0x010fe40008201000 */
[----:B------:R-:W-:-:S05]  /*0f70*/  CS2R.32 R2, SR_CgaSize ;  /* 0x0000000000027805 */ /* 0x000fca0000008a00 */
[----:B------:R-:W-:-:S06]  /*0f80*/  IMAD R2, R2, -0xa0, RZ ;  /* 0xffffff6002027824 */ /* 0x000fcc00078e02ff */
[----:B------:R-:W2:Y:S01]  /*0f90*/  LDC R2, c[0x0][R2+0x2a4] ;  /* 0x0000a90002027b82 */ /* 0x000ea20000000800 */
[----:B------:R-:W4:Y:S01]  /*0fa0*/  F2I.U32.TRUNC.NTZ R170, R5 ;  /* 0x0000000500aa7305 */ /* 0x000f22000020f000 */
[----:B------:R-:W-:Y:S01]  /*0fb0*/  MOV R20, UR4 ;  /* 0x0000000400147c02 */ /* 0x000fe20008000f00 */
[----:B---3--:R-:W-:-:S05]  /*0fc0*/  FMUL R4, R4, UR7 ;  /* 0x0000000704047c20 */ /* 0x008fca0008400000 */
[----:B------:R-:W-:Y:S01]  /*0fd0*/  BAR.SYNC.DEFER_BLOCKING 0x0 ;  /* 0x0000000000007b1d */ /* 0x000fe20000010000 */
[----:B------:R-:W-:-:S05]  /*0fe0*/  ISETP.GE.AND P0, PT, R9, 0x1, PT ;  /* 0x000000010900780c */ /* 0x000fca0003f06270 */
[----:B------:R-:W3:Y:S02]  /*0ff0*/  F2I.U32.TRUNC.NTZ R147, R4 ;  /* 0x0000000400937305 */ /* 0x000ee4000020f000 */
[----:B------:R-:W2:Y:S01]  /*1000*/  S2UR UR36, SR_CTAID.Z ;  /* 0x00000000002479c3 */ /* 0x000ea20000002700 */
[----:B----4-:R-:W-:-:S05]  /*1010*/  IADD3 R170, PT, PT, -R170, RZ, RZ ;  /* 0x000000ffaaaa7210 */ /* 0x010fca0007ffe1ff */
[----:B-1----:R-:W-:Y:S01]  /*1020*/  IMAD R170, R3, R170, UR5 ;  /* 0x0000000503aa7e24 */ /* 0x002fe2000f8e02aa */
[----:B---3--:R-:W-:-:S05]  /*1030*/  IADD3 R147, PT, PT, -R147, RZ, RZ ;  /* 0x000000ff93937210 */ /* 0x008fca0007ffe1ff */
[----:B--2---:R-:W-:Y:S01]  /*1040*/  IMAD R147, R2, R147, UR4 ;  /* 0x0000000402937e24 */ /* 0x004fe2000f8e0293 */
[----:B------:R-:W-:Y:S06]  /*1050*/  @!P0 BRA `(.L_x_16) ;  /* 0x0000000000b88947 */ /* 0x000fec0003800000 */
[----:B------:R-:W1:Y:S01]  /*1060*/  LDC.64 R4, c[0x0][0xb18] ;  /* 0x0002c600ff047b82 */ /* 0x000e620000000a00 */
[----:B------:R-:W-:-:S07]  /*1070*/  ISETP.NE.AND P0, PT, R9, 0x1, PT ;  /* 0x000000010900780c */ /* 0x000fce0003f05270 */
[----:B------:R-:W2:Y:S08]  /*1080*/  LDC R10, c[0x0][0xb0c] ;  /* 0x0002c300ff0a7b82 */ /* 0x000eb00000000800 */
[----:B------:R-:W3:Y:S08]  /*1090*/  LDC R11, c[0x0][0x370] ;  /* 0x0000dc00ff0b7b82 */ /* 0x000ef00000000800 */
[----:B------:R-:W4:Y:S01]  /*10a0*/  LDC R12, c[0x0][0x374] ;  /* 0x0000dd00ff0c7b82 */ /* 0x000f220000000800 */
[----:B-1----:R-:W-:-:S07]  /*10b0*/  ISETP.NE.AND P1, PT, R4, 0x1, PT ;  /* 0x000000010400780c */ /* 0x002fce0003f25270 */
[----:B------:R-:W3:Y:S01]  /*10c0*/  LDC.64 R6, c[0x0][0xb10] ;  /* 0x0002c400ff067b82 */ /* 0x000ee20000000a00 */
[----:B--2---:R-:W-:-:S07]  /*10d0*/  ISETP.NE.AND P2, PT, R10, 0x1, PT ;  /* 0x000000010a00780c */ /* 0x004fce0003f45270 */
[----:B------:R-:W1:Y:S08]  /*10e0*/  LDC R8, c[0x0][0xb20] ;  /* 0x0002c800ff087b82 */ /* 0x000e700000000800 */
[----:B------:R-:W2:Y:S01]  /*10f0*/  LDC.64 R2, c[0x0][0xb28] ;  /* 0x0002ca00ff027b82 */ /* 0x000ea20000000a00 */
[----:B----4-:R-:W-:-:S04]  /*1100*/  IMAD.HI.U32 R13, R12, R5, RZ ;  /* 0x000000050c0d7227 */ /* 0x010fc800078e00ff */
[----:B------:R-:W-:-:S04]  /*1110*/  IMAD.HI.U32 R5, R20, R5, RZ ;  /* 0x0000000514057227 */ /* 0x000fc800078e00ff */
[----:B---3--:R-:W-:-:S04]  /*1120*/  IMAD.HI.U32 R14, R11, R6, RZ ;  /* 0x000000060b0e7227 */ /* 0x008fc800078e00ff */
[C---:B------:R-:W-:Y:S01]  /*1130*/  IMAD.HI.U32 R16, R21.reuse, R6, RZ ;  /* 0x0000000615107227 */ /* 0x040fe200078e00ff */
[-C--:B------:R-:W-:Y:S02]  /*1140*/  @P2 SHF.R.U32.HI R11, RZ, R7.reuse, R14 ;  /* 0x00000007ff0b2219 */ /* 0x080fe4000001160e */
[-C--:B-1----:R-:W-:Y:S02]  /*1150*/  @P1 SHF.R.U32.HI R12, RZ, R8.reuse, R13 ;  /* 0x00000008ff0c1219 */ /* 0x082fe4000001160d */
[----:B------:R-:W-:Y:S02]  /*1160*/  SHF.R.U32.HI R5, RZ, R8, R5 ;  /* 0x00000008ff057219 */ /* 0x000fe40000011605 */
[----:B------:R-:W-:Y:S02]  /*1170*/  SHF.R.U32.HI R16, RZ, R7, R16 ;  /* 0x00000007ff107219 */ /* 0x000fe40000011610 */
[----:B------:R-:W-:Y:S01]  /*1180*/  SEL R5, R20, R5, !P1 ;  /* 0x0000000514057207 */ /* 0x000fe20004800000 */
[----:B--2---:R-:W-:Y:S01]  /*1190*/  IMAD.HI.U32 R14, R12, R2, RZ ;  /* 0x000000020c0e7227 */ /* 0x004fe200078e00ff */
[----:B------:R-:W-:-:S02]  /*11a0*/  SEL R7, R21, R16, !P2 ;  /* 0x0000001015077207 */ /* 0x000fc40005000000 */
[----:B------:R-:W-:Y:S01]  /*11b0*/  IADD3 R13, PT, PT, -R5, RZ, RZ ;  /* 0x000000ff050d7210 */ /* 0x000fe20007ffe1ff */
[----:B------:R-:W-:Y:S01]  /*11c0*/  IMAD.HI.U32 R6, R11, R2, RZ ;  /* 0x000000020b067227 */ /* 0x000fe200078e00ff */
[----:B------:R-:W-:-:S03]  /*11d0*/  @P0 SHF.R.U32.HI R12, RZ, R3, R14 ;  /* 0x00000003ff0c0219 */ /* 0x000fc6000001160e */
[----:B------:R-:W-:Y:S01]  /*11e0*/  IMAD R13, R4, R13, R20 ;  /* 0x0000000d040d7224 */ /* 0x000fe200078e0214 */
[----:B------:R-:W-:Y:S01]  /*11f0*/  @P0 SHF.R.U32.HI R11, RZ, R3, R6 ;  /* 0x00000003ff0b0219 */ /* 0x000fe20000011606 */
[----:B------:R-:W-:-:S04]  /*1200*/  IMAD R12, R12, R9, RZ ;  /* 0x000000090c0c7224 */ /* 0x000fc800078e02ff */
[----:B------:R-:W-:Y:S01]  /*1210*/  IMAD R6, R11, R9, RZ ;  /* 0x000000090b067224 */ /* 0x000fe200078e02ff */
[----:B------:R-:W-:-:S04]  /*1220*/  ISETP.GE.AND P1, PT, R5, R12, PT ;  /* 0x0000000c0500720c */ /* 0x000fc80003f26270 */
[----:B------:R-:W-:Y:S01]  /*1230*/  ISETP.GE.OR P1, PT, R7, R6, P1 ;  /* 0x000000060700720c */ /* 0x000fe20000f26670 */
[----:B------:R-:W-:-:S05]  /*1240*/  IMAD.HI.U32 R6, R5, R2, RZ ;  /* 0x0000000205067227 */ /* 0x000fca00078e00ff */
[----:B------:R-:W-:-:S04]  /*1250*/  SHF.R.U32.HI R6, RZ, R3, R6 ;  /* 0x00000003ff067219 */ /* 0x000fc80000011606 */
[----:B------:R-:W-:-:S03]  /*1260*/  SEL R6, R5, R6, !P0 ;  /* 0x0000000605067207 */ /* 0x000fc60004000000 */
[----:B------:R-:W-:Y:S01]  /*1270*/  @!P1 IMAD.HI.U32 R8, R7, R2, RZ ;  /* 0x0000000207089227 */ /* 0x000fe200078e00ff */
[----:B------:R-:W-:-:S04]  /*1280*/  IADD3 R2, PT, PT, -R6, RZ, RZ ;  /* 0x000000ff06027210 */ /* 0x000fc80007ffe1ff */
[----:B------:R-:W-:Y:S01]  /*1290*/  @!P1 SHF.R.U32.HI R8, RZ, R3, R8 ;  /* 0x00000003ff089219 */ /* 0x000fe20000011608 */
[----:B------:R-:W-:-:S03]  /*12a0*/  IMAD R2, R9, R2, R5 ;  /* 0x0000000209027224 */ /* 0x000fc600078e0205 */
[----:B------:R-:W-:-:S05]  /*12b0*/  @!P1 SEL R3, R7, R8, !P0 ;  /* 0x0000000807039207 */ /* 0x000fca0004000000 */
[--C-:B------:R-:W-:Y:S02]  /*12c0*/  @!P1 IMAD.IADD R6, R6, 0x1, -R3.reuse ;  /* 0x0000000106069824 */ /* 0x100fe400078e0a03 */
[----:B------:R-:W-:Y:S01]  /*12d0*/  @!P1 IMAD R3, R2, R11, R3 ;  /* 0x0000000b02039224 */ /* 0x000fe200078e0203 */
[----:B------:R-:W-:Y:S01]  /*12e0*/  IADD3 R2, PT, PT, -R7, RZ, RZ ;  /* 0x000000ff07027210 */ /* 0x000fe20007ffe1ff */
[----:B------:R-:W-:Y:S02]  /*12f0*/  @!P1 IMAD R5, R6, R9, R7 ;  /* 0x0000000906059224 */ /* 0x000fe400078e0207 */
[----:B------:R-:W-:Y:S02]  /*1300*/  @!P1 IMAD.MOV.U32 R7, RZ, RZ, R3 ;  /* 0x000000ffff079224 */ /* 0x000fe400078e0003 */
[----:B------:R-:W-:Y:S02]  /*1310*/  IMAD R2, R10, R2, R21 ;  /* 0x000000020a027224 */ /* 0x000fe400078e0215 */
[----:B------:R-:W-:-:S02]  /*1320*/  IMAD R20, R5, R4, R13 ;  /* 0x0000000405147224 */ /* 0x000fc400078e020d */
[----:B------:R-:W-:Y:S02]  /*1330*/  IMAD R21, R7, R10, R2 ;  /* 0x0000000a07157224 */ /* 0x000fe400078e0202 */
.L_x_16:
[----:B------:R-:W1:Y:S01]  /*1340*/  LDCU UR4, c[0x0][0xb30] ;  /* 0x00016600ff0477ac */ /* 0x000e620008000800 */
[----:B------:R-:W2:Y:S08]  /*1350*/  S2UR UR37, SR_CgaCtaId ;  /* 0x00000000002579c3 */ /* 0x000eb00000008800 */
[----:B------:R-:W3:Y:S01]  /*1360*/  LDC R72, c[0x0][0xb24] ;  /* 0x0002c900ff487b82 */ /* 0x000ee20000000800 */
[----:B-1----:R-:W-:-:S09]  /*1370*/  UISETP.NE.AND UP1, UPT, UR4, 0x1, UPT ;  /* 0x000000010400788c */ /* 0x002fd2000bf25270 */
[----:B--2---:R-:W-:Y:S05]  /*1380*/  BRA.U UP1, `(.L_x_17) ;  /* 0x0000000101407547 */ /* 0x004fea000b800000 */
[----:B------:R-:W1:Y:S08]  /*1390*/  LDC.64 R4, c[0x0][0xb10] ;  /* 0x0002c400ff047b82 */ /* 0x000e700000000a00 */
[----:B------:R-:W2:Y:S08]  /*13a0*/  LDC.64 R2, c[0x0][0xb18] ;  /* 0x0002c600ff027b82 */ /* 0x000eb00000000a00 */
[----:B------:R-:W4:Y:S08]  /*13b0*/  LDC R6, c[0x0][0xb20] ;  /* 0x0002c800ff067b82 */ /* 0x000f300000000800 */
[----:B------:R-:W3:Y:S01]  /*13c0*/  LDC R8, c[0x0][0xb0c] ;  /* 0x0002c300ff087b82 */ /* 0x000ee20000000800 */
[----:B-1----:R-:W-:-:S05]  /*13d0*/  IMAD.HI.U32 R4, R21, R4, RZ ;  /* 0x0000000415047227 */ /* 0x002fca00078e00ff */
[----:B------:R-:W-:Y:S01]  /*13e0*/  SHF.R.U32.HI R4, RZ, R5, R4 ;  /* 0x00000005ff047219 */ /* 0x000fe20000011604 */
[----:B--2---:R-:W-:Y:S01]  /*13f0*/  IMAD.HI.U32 R3, R20, R3, RZ ;  /* 0x0000000314037227 */ /* 0x004fe200078e00ff */
[----:B------:R-:W-:-:S04]  /*1400*/  ISETP.NE.AND P0, PT, R2, 0x1, PT ;  /* 0x000000010200780c */ /* 0x000fc80003f05270 */
[----:B----4-:R-:W-:-:S04]  /*1410*/  SHF.R.U32.HI R3, RZ, R6, R3 ;  /* 0x00000006ff037219 */ /* 0x010fc80000011603 */
[----:B------:R-:W-:Y:S02]  /*1420*/  SEL R3, R20, R3, !P0 ;  /* 0x0000000314037207 */ /* 0x000fe40004000000 */
[----:B---3--:R-:W-:-:S04]  /*1430*/  ISETP.NE.AND P1, PT, R8, 0x1, PT ;  /* 0x000000010800780c */ /* 0x008fc80003f25270 */
[----:B------:R-:W-:-:S05]  /*1440*/  SEL R4, R21, R4, !P1 ;  /* 0x0000000415047207 */ /* 0x000fca0004800000 */
[----:B------:R-:W-:Y:S02]  /*1450*/  IMAD.IADD R5, R3, 0x1, -R4 ;  /* 0x0000000103057824 */ /* 0x000fe400078e0a04 */
[----:B------:R-:W-:Y:S02]  /*1460*/  IMAD.IADD R3, R4, 0x1, -R3 ;  /* 0x0000000104037824 */ /* 0x000fe400078e0a03 */
[----:B------:R-:W-:Y:S02]  /*1470*/  IMAD R21, R5, R8, R21 ;  /* 0x0000000805157224 */ /* 0x000fe400078e0215 */
[----:B------:R-:W-:-:S07]  /*1480*/  IMAD R20, R3, R2, R20 ;  /* 0x0000000203147224 */ /* 0x000fce00078e0214 */
.L_x_17:
[----:B------:R-:W-:Y:S01]  /*1490*/  BAR.SYNC.DEFER_BLOCKING 0x0 ;  /* 0x0000000000007b1d */ /* 0x000fe20000010000 */
[----:B------:R-:W-:Y:S01]  /*14a0*/  UISETP.NE.AND UP1, UPT, UR8, 0x2, UPT ;  /* 0x000000020800788c */ /* 0x000fe2000bf25270 */
[----:B------:R-:W-:Y:S02]  /*14b0*/  ISETP.NE.OR P5, PT, R0, 0x2, !P5 ;  /* 0x000000020000780c */ /* 0x000fe40006fa5670 */
[----:B------:R-:W-:-:S06]  /*14c0*/  LOP3.LUT R2, R185, 0x1f, RZ, 0xc0, !PT ;  /* 0x0000001fb9027812 */ /* 0x000fcc00078ec0ff */
[----:B------:R-:W-:Y:S05]  /*14d0*/  BRA.U UP1, `(.L_x_18) ;  /* 0x0000001501c47547 */ /* 0x000fea000b800000 */
[----:B------:R-:W1:Y:S01]  /*14e0*/  LDCU UR13, c[0x0][0x38c] ;  /* 0x00007180ff0d77ac */ /* 0x000e620008000800 */
[----:B------:R-:W2:Y:S01]  /*14f0*/  LDC R9, c[0x0][0x370] ;  /* 0x0000dc00ff097b82 */ /* 0x000ea20000000800 */
[----:B------:R-:W-:Y:S01]  /*1500*/  PLOP3.LUT P1, PT, PT, PT, UP2, 0x80, 0x8 ;  /* 0x000000000008781c */ /* 0x000fe20003f2f028 */
[----:B------:R-:W-:Y:S01]  /*1510*/  IMAD.MOV.U32 R15, RZ, RZ, 0x1 ;  /* 0x00000001ff0f7424 */ /* 0x000fe200078e00ff */
[----:B------:R-:W-:Y:S01]  /*1520*/  ISETP.EQ.OR P4, PT, R2, RZ, P5 ;  /* 0x000000ff0200720c */ /* 0x000fe20002f82670 */
[----:B------:R-:W-:Y:S01]  /*1530*/  IMAD.MOV.U32 R14, RZ, RZ, RZ ;  /* 0x000000ffff0e7224 */ /* 0x000fe200078e00ff */
[----:B------:R-:W-:Y:S02]  /*1540*/  PLOP3.LUT P1, PT, P1, PT, PT, 0x8, 0x80 ;  /* 0x000000000080781c */ /* 0x000fe40000f2e170 */
[----:B------:R-:W-:Y:S01]  /*1550*/  CS2R R12, SRZ ;  /* 0x00000000000c7805 */ /* 0x000fe2000001ff00 */
[----:B------:R-:W-:Y:S01]  /*1560*/  IMAD.MOV.U32 R10, RZ, RZ, 0x1 ;  /* 0x00000001ff0a7424 */ /* 0x000fe200078e00ff */
[----:B------:R-:W4:Y:S01]  /*1570*/  LDC R0, c[0x0][0x374] ;  /* 0x0000dd00ff007b82 */ /* 0x000f220000000800 */
[----:B------:R-:W2:Y:S01]  /*1580*/  LDCU.64 UR22, c[0x0][0x348] ;  /* 0x00006900ff1677ac */ /* 0x000ea20008000a00 */
[----:B------:R-:W-:Y:S01]  /*1590*/  UMOV UR6, URZ ;  /* 0x000000ff00067c82 */ /* 0x000fe20008000000 */
[----:B-1----:R-:W-:-:S04]  /*15a0*/  UIADD3 UR5, UPT, UPT, UR13, 0x1f, URZ ;  /* 0x0000001f0d057890 */ /* 0x002fc8000fffe0ff */
[----:B------:R-:W-:-:S04]  /*15b0*/  USHF.R.S32.HI UR4, URZ, 0x1f, UR5 ;  /* 0x0000001fff047899 */ /* 0x000fc80008011405 */
[----:B------:R-:W-:-:S04]  /*15c0*/  ULEA.HI UR4, UR4, UR5, URZ, 0x5 ;  /* 0x0000000504047291 */ /* 0x000fc8000f8f28ff */
[----:B------:R-:W-:Y:S02]  /*15d0*/  USHF.R.S32.HI UR15, URZ, 0x5, UR4 ;  /* 0x00000005ff0f7899 */ /* 0x000fe40008011404 */
[----:B------:R-:W-:Y:S02]  /*15e0*/  UIADD3 UR4, UPT, UPT, UR13, -0x1, URZ ;  /* 0xffffffff0d047890 */ /* 0x000fe4000fffe0ff */
[----:B------:R-:W-:Y:S02]  /*15f0*/  UISETP.LT.U32.AND UP0, UPT, UR15, 0xe, UPT ;  /* 0x0000000e0f00788c */ /* 0x000fe4000bf01070 */
[----:B------:R-:W-:Y:S02]  /*1600*/  UISETP.GE.U32.AND UP1, UPT, UR4, -0x3f, UPT ;  /* 0xffffffc10400788c */ /* 0x000fe4000bf26070 */
[----:B------:R-:W-:Y:S02]  /*1610*/  USEL UR14, UR15, 0xe, UP0 ;  /* 0x0000000e0f0e7887 */ /* 0x000fe40008000000 */
[----:B------:R-:W-:-:S02]  /*1620*/  UIADD3 UR13, UPT, UPT, UR13, 0x3e, URZ ;  /* 0x0000003e0d0d7890 */ /* 0x000fc4000fffe0ff */
[----:B------:R-:W-:Y:S02]  /*1630*/  UIADD3 UR5, UPT, UPT, UR14, -0x1, URZ ;  /* 0xffffffff0e057890 */ /* 0x000fe4000fffe0ff */
[----:B------:R-:W-:-:S03]  /*1640*/  UIADD3 UR7, UPT, UPT, UR15, -UR14, URZ ;  /* 0x8000000e0f077290 */ /* 0x000fc6000fffe0ff */
[----:B------:R-:W-:-:S04]  /*1650*/  @UP1 UIADD3 UR5, UPT, UPT, UR14, URZ, URZ ;  /* 0x000000ff0e051290 */ /* 0x000fc8000fffe0ff */
[----:B--2---:R-:W-:-:S12]  /*1660*/  UIADD3 UR5, UPT, UPT, UR5, 0x1, URZ ;  /* 0x0000000105057890 */ /* 0x004fd8000fffe0ff */
.L_x_36:
[----:B------:R-:W-:Y:S01]  /*1670*/  UISETP.NE.AND UP0, UPT, UR37, URZ, UPT ;  /* 0x000000ff2500728c */ /* 0x000fe2000bf05270 */
[----:B------:R-:W1:Y:S08]  /*1680*/  S2UR UR37, SR_CgaCtaId ;  /* 0x00000000002579c3 */ /* 0x000e700000008800 */
[----:B------:R-:W-:Y:S05]  /*1690*/  BRA.U UP0, `(.L_x_19) ;  /* 0x0000000100347547 */ /* 0x000fea000b800000 */
[----:B------:R-:W2:Y:S01]  /*16a0*/  S2R R2, SR_CgaCtaId ;  /* 0x0000000000027919 */ /* 0x000ea20000008800 */
[----:B------:R-:W-:-:S04]  /*16b0*/  MOV R3, 0x400 ;  /* 0x0000040000037802 */ /* 0x000fc80000000f00 */
[----:B--2---:R-:W-:Y:S02]  /*16c0*/  LEA R3, R2, R3, 0x18 ;  /* 0x0000000302037211 */ /* 0x004fe400078ec0ff */
[----:B------:R-:W-:-:S03]  /*16d0*/  SHF.L.U32 R2, R10, 0x1f, RZ ;  /* 0x0000001f0a027819 */ /* 0x000fc600000006ff */
[----:B------:R-:W-:-:S04]  /*16e0*/  IMAD R3, R12, 0x8, R3 ;  /* 0x000000080c037824 */ /* 0x000fc800078e0203 */
[----:B------:R-:W2:Y:S02]  /*16f0*/  SYNCS.PHASECHK.TRANS64.TRYWAIT P0, [R3+URZ+0x180], R2 ;  /* 0x00018002030075a7 */ /* 0x000ea400080011ff */
[----:B--2---:R-:W-:Y:S05]  /*1700*/  @!P0 BRA `(.L_x_20) ;  /* 0x0000009c00a08947 */ /* 0x004fea0003800000 */
.L_x_137:
[----:B------:R-:W-:Y:S01]  /*1710*/  VIADD R12, R12, 0x1 ;  /* 0x000000010c0c7836 */ /* 0x000fe20000000000 */
[----:B------:R2:W-:Y:S04]  /*1720*/  SYNCS.ARRIVE.TRANS64.A1T0 RZ, [R3+URZ+0x170], RZ ;  /* 0x000170ff03ff79a7 */ /* 0x0005e800081000ff */
[----:B------:R-:W-:-:S04]  /*1730*/  ISETP.NE.AND P0, PT, R12, 0x2, PT ;  /* 0x000000020c00780c */ /* 0x000fc80003f05270 */
[----:B------:R-:W-:Y:S02]  /*1740*/  SEL R12, R12, RZ, P0 ;  /* 0x000000ff0c0c7207 */ /* 0x000fe40000000000 */
[----:B--2---:R-:W-:-:S04]  /*1750*/  SEL R3, RZ, 0x1, P0 ;  /* 0x00000001ff037807 */ /* 0x004fc80000000000 */
[----:B------:R-:W-:-:S07]  /*1760*/  LOP3.LUT R10, R10, R3, RZ, 0x3c, !PT ;  /* 0x000000030a0a7212 */ /* 0x000fce00078e3cff */
.L_x_19:
[----:B------:R-:W-:Y:S01]  /*1770*/  UMOV UR4, 0x400 ;  /* 0x0000040000047882 */ /* 0x000fe20000000000 */
[----:B------:R-:W-:Y:S01]  /*1780*/  SHF.L.U32 R2, R15, 0x1f, RZ ;  /* 0x0000001f0f027819 */ /* 0x000fe200000006ff */
[----:B-1----:R-:W-:Y:S01]  /*1790*/  ULEA UR4, UR37, UR4, 0x18 ;  /* 0x0000000425047291 */ /* 0x002fe2000f8ec0ff */
[----:B------:R-:W-:Y:S01]  /*17a0*/  R2UR UR35, R21 ;  /* 0x00000000152372ca */ /* 0x000fe200000e0000 */
[----:B------:R-:W-:Y:S01]  /*17b0*/  UISETP.GE.U32.AND UP0, UPT, UR13, 0x3f, UPT ;  /* 0x0000003f0d00788c */ /* 0x000fe2000bf06070 */
[----:B------:R-:W-:Y:S01]  /*17c0*/  R2UR UR11, R20 ;  /* 0x00000000140b72ca */ /* 0x000fe200000e0000 */
[----:B------:R-:W-:Y:S01]  /*17d0*/  ULEA UR8, UR6, UR4, 0x3 ;  /* 0x0000000406087291 */ /* 0x000fe2000f8e18ff */
[----:B------:R-:W-:-:S08]  /*17e0*/  UMOV UR24, URZ ;  /* 0x000000ff00187c82 */ /* 0x000fd00008000000 */
[----:B------:R1:W2:Y:S01]  /*17f0*/  SYNCS.PHASECHK.TRANS64.TRYWAIT P0, [UR8+0x70], R2 ;  /* 0x00007002ff0075a7 */ /* 0x0002a20008001108 */
[----:B------:R-:W-:Y:S02]  /*1800*/  USHF.L.U32 UR35, UR35, 0x7, URZ ;  /* 0x0000000723237899 */ /* 0x000fe400080006ff */
[----:B------:R-:W-:Y:S01]  /*1810*/  USHF.L.U32 UR11, UR11, 0x8, URZ ;  /* 0x000000080b0b7899 */ /* 0x000fe200080006ff */
[----:B------:R-:W-:Y:S11]  /*1820*/  BRA.U !UP0, `(.L_x_21) ;  /* 0x0000000108a87547 */ /* 0x000ff6000b800000 */
[----:B------:R-:W-:Y:S01]  /*1830*/  UMOV UR16, URZ ;  /* 0x000000ff00107c82 */ /* 0x000fe20008000000 */
[----:B------:R-:W-:-:S05]  /*1840*/  UMOV UR17, UR6 ;  /* 0x0000000600117c82 */ /* 0x000fca0008000000 */
.L_x_26:
[----:B-1----:R-:W-:Y:S01]  /*1850*/  ULEA UR33, UR17, UR4, 0x3 ;  /* 0x0000000411217291 */ /* 0x002fe2000f8e18ff */
[----:B--2---:R-:W-:Y:S01]  /*1860*/  @!P5 MOV R3, 0x3000 ;  /* 0x000030000003d802 */ /* 0x004fe20000000f00 */
[----:B--2---:R-:W-:Y:S10]  /*1870*/  @P0 BRA `(.L_x_22) ;  /* 0x00000000000c0947 */ /* 0x004ff40003800000 */
[----:B------:R-:W-:-:S04]  /*1880*/  SHF.L.U32 R5, R15, 0x1f, RZ ;  /* 0x0000001f0f057819 */ /* 0x000fc800000006ff */
[----:B------:R-:W2:Y:S02]  /*1890*/  SYNCS.PHASECHK.TRANS64.TRYWAIT P0, [UR33+0x70], R5 ;  /* 0x00007005ff0075a7 */ /* 0x000ea40008001121 */
[----:B--2---:R-:W-:Y:S05]  /*18a0*/  @!P0 BRA `(.L_x_23) ;  /* 0x0000009c004c8947 */ /* 0x004fea0003800000 */
.L_x_22:
[----:B------:R2:W-:Y:S01]  /*18b0*/  @!P5 SYNCS.ARRIVE.TRANS64 RZ, [UR33], R3 ;  /* 0x00000003ffffd9a7 */ /* 0x0005e20008000021 */
[----:B------:R-:W-:Y:S04]  /*18c0*/  BSSY.RECONVERGENT B0, `(.L_x_24) ;  /* 0x0000003000007945 */ /* 0x000fe80003800200 */
[----:B------:R-:W-:Y:S05]  /*18d0*/  @P4 BRA `(.L_x_25) ;  /* 0x0000000000044947 */ /* 0x000fea0003800000 */
[----:B------:R-:W-:Y:S05]  /*18e0*/  BPT.TRAP 0x1 ;  /* 0x000000040000795c */ /* 0x000fea0000300000 */
.L_x_25:
[----:B------:R-:W-:Y:S05]  /*18f0*/  BSYNC.RECONVERGENT B0 ;  /* 0x0000000000007941 */ /* 0x000fea0003800200 */
.L_x_24:
[----:B------:R-:W-:Y:S02]  /*1900*/  UIADD3 UR6, UPT, UPT, UR17, 0x1, URZ ;  /* 0x0000000111067890 */ /* 0x000fe4000fffe0ff */
[----:B------:R-:W-:Y:S02]  /*1910*/  ULEA UR32, UR17, UR4, 0xc ;  /* 0x0000000411207291 */ /* 0x000fe4000f8e60ff */
[----:B------:R-:W-:Y:S02]  /*1920*/  UISETP.NE.AND UP0, UPT, UR6, 0xe, UPT ;  /* 0x0000000e0600788c */ /* 0x000fe4000bf05270 */
[----:B------:R-:W-:Y:S02]  /*1930*/  UIADD3 UR26, UP1, UPT, UR22, 0x80, URZ ;  /* 0x00000080161a7890 */ /* 0x000fe4000ff3e0ff */
[----:B------:R-:W-:Y:S02]  /*1940*/  USEL UR9, URZ, 0x1, UP0 ;  /* 0x00000001ff097887 */ /* 0x000fe40008000000 */
[----:B------:R-:W-:-:S02]  /*1950*/  USEL UR6, UR6, URZ, UP0 ;  /* 0x000000ff06067287 */ /* 0x000fc40008000000 */
[----:B------:R-:W-:Y:S02]  /*1960*/  UIADD3 UR20, UP0, UPT, UR22, 0x180, URZ ;  /* 0x0000018016147890 */ /* 0x000fe4000ff1e0ff */
[----:B------:R-:W-:Y:S01]  /*1970*/  ULEA UR8, UR6, UR4, 0x3 ;  /* 0x0000000406087291 */ /* 0x000fe2000f8e18ff */
[----:B------:R-:W-:Y:S01]  /*1980*/  LOP3.LUT R15, R15, UR9, RZ, 0x3c, !PT ;  /* 0x000000090f0f7c12 */ /* 0x000fe2000f8e3cff */
[----:B------:R-:W-:Y:S02]  /*1990*/  USHF.L.U32 UR34, UR16, 0x5, URZ ;  /* 0x0000000510227899 */ /* 0x000fe400080006ff */
[----:B------:R-:W-:Y:S01]  /*19a0*/  UIADD3.X UR27, UPT, UPT, URZ, UR23, URZ, UP1, !UPT ;  /* 0x00000017ff1b7290 */ /* 0x000fe20008ffe4ff */
[----:B-1----:R-:W-:Y:S01]  /*19b0*/  SHF.L.U32 R2, R15, 0x1f, RZ ;  /* 0x0000001f0f027819 */ /* 0x002fe200000006ff */
[----:B------:R-:W-:Y:S02]  /*19c0*/  UIADD3 UR32, UPT, UPT, UR32, 0xc400, URZ ;  /* 0x0000c40020207890 */ /* 0x000fe4000fffe0ff */
[----:B------:R-:W-:Y:S01]  /*19d0*/  UIADD3.X UR21, UPT, UPT, URZ, UR23, URZ, UP0, !UPT ;  /* 0x00000017ff157290 */ /* 0x000fe200087fe4ff */
[----:B------:R1:W1:Y:S01]  /*19e0*/  SYNCS.PHASECHK.TRANS64.TRYWAIT P0, [UR8+0x70], R2 ;  /* 0x00007002ff0075a7 */ /* 0x0002620008001108 */
[----:B------:R-:W-:Y:S01]  /*19f0*/  ULEA UR8, UR17, UR4, 0xd ;  /* 0x0000000411087291 */ /* 0x000fe2000f8e68ff */
[----:B------:R-:W-:Y:S01]  /*1a00*/  UMOV UR18, 0x0 ;  /* 0x0000000000127882 */ /* 0x000fe20000000000 */
[----:B------:R-:W-:-:S02]  /*1a10*/  UMOV UR19, 0x10000000 ;  /* 0x1000000000137882 */ /* 0x000fc40000000000 */
[----:B------:R-:W-:Y:S01]  /*1a20*/  UIADD3 UR8, UPT, UPT, UR8, 0x1a400, URZ ;  /* 0x0001a40008087890 */ /* 0x000fe2000fffe0ff */
[----:B------:R1:W-:Y:S01]  /*1a30*/  UTMALDG.3D [UR32], [UR26], desc[UR18] ;  /* 0x000012201a0075b4 */ /* 0x0003e20008011000 */
[----:B------:R-:W-:Y:S01]  /*1a40*/  UMOV UR12, UR36 ;  /* 0x00000024000c7c82 */ /* 0x000fe20008000000 */
[----:B------:R-:W-:Y:S01]  /*1a50*/  UMOV UR9, UR33 ;  /* 0x0000002100097c82 */ /* 0x000fe20008000000 */
[----:B------:R-:W-:Y:S01]  /*1a60*/  UMOV UR10, UR34 ;  /* 0x00000022000a7c82 */ /* 0x000fe20008000000 */
[----:B------:R-:W-:Y:S01]  /*1a70*/  UIADD3 UR16, UPT, UPT, UR16, 0x1, URZ ;  /* 0x0000000110107890 */ /* 0x000fe2000fffe0ff */
[----:B------:R-:W-:Y:S01]  /*1a80*/  UMOV UR24, UR5 ;  /* 0x0000000500187c82 */ /* 0x000fe20008000000 */
[----:B------:R-:W-:Y:S02]  /*1a90*/  UMOV UR17, UR6 ;  /* 0x0000000600117c82 */ /* 0x000fe40008000000 */
[----:B------:R1:W-:Y:S01]  /*1aa0*/  UTMALDG.3D [UR8], [UR20], desc[UR18] ;  /* 0x00001208140075b4 */ /* 0x0003e20008011000 */
[----:B------:R-:W-:-:S09]  /*1ab0*/  UISETP.NE.AND UP0, UPT, UR16, UR5, UPT ;  /* 0x000000051000728c */ /* 0x000fd2000bf05270 */
[----:B------:R-:W-:Y:S05]  /*1ac0*/  BRA.U UP0, `(.L_x_26) ;  /* 0xfffffffd00607547 */ /* 0x000fea000b83ffff */
.L_x_21:
[----:B-1----:R-:W-:Y:S01]  /*1ad0*/  ULEA UR8, UR6, UR4, 0x3 ;  /* 0x0000000406087291 */ /* 0x002fe2000f8e18ff */
[----:B------:R-:W-:Y:S01]  /*1ae0*/  SHF.L.U32 R2, R15, 0x1f, RZ ;  /* 0x0000001f0f027819 */ /* 0x000fe200000006ff */
[----:B------:R-:W-:Y:S01]  /*1af0*/  @!P1 SYNCS.ARRIVE.TRANS64.A1T0 RZ, [UR4+0x128], RZ ;  /* 0x000128ffffff99a7 */ /* 0x000fe20008100004 */
[----:B------:R-:W-:-:S06]  /*1b00*/  UISETP.GT.AND UP0, UPT, UR15, UR14, UPT ;  /* 0x0000000e0f00728c */ /* 0x000fcc000bf04270 */
[----:B--2---:R1:W2:Y:S03]  /*1b10*/  SYNCS.PHASECHK.TRANS64.TRYWAIT P0, [UR8+0x70], R2 ;  /* 0x00007002ff0075a7 */ /* 0x0042a60008001108 */
[----:B------:R-:W-:Y:S05]  /*1b20*/  BRA.U !UP0, `(.L_x_27) ;  /* 0x0000000108ac7547 */ /* 0x000fea000b800000 */
[----:B------:R-:W-:Y:S01]  /*1b30*/  UIADD3 UR21, UPT, UPT, UR7, UR24, URZ ;  /* 0x0000001807157290 */ /* 0x000fe2000fffe0ff */
[----:B------:R-:W-:-:S11]  /*1b40*/  UMOV UR25, UR6 ;  /* 0x0000000600197c82 */ /* 0x000fd60008000000 */
.L_x_32:
[----:B-1----:R-:W-:Y:S01]  /*1b50*/  ULEA UR17, UR25, UR4, 0x3 ;  /* 0x0000000419117291 */ /* 0x002fe2000f8e18ff */
[----:B--2---:R-:W-:Y:S01]  /*1b60*/  @!P5 MOV R3, 0x3000 ;  /* 0x000030000003d802 */ /* 0x004fe20000000f00 */
[----:B--2---:R-:W-:Y:S10]  /*1b70*/  @P0 BRA `(.L_x_28) ;  /* 0x00000000000c0947 */ /* 0x004ff40003800000 */
[----:B------:R-:W-:-:S04]  /*1b80*/  SHF.L.U32 R5, R15, 0x1f, RZ ;  /* 0x0000001f0f057819 */ /* 0x000fc800000006ff */
[----:B------:R-:W2:Y:S02]  /*1b90*/  SYNCS.PHASECHK.TRANS64.TRYWAIT P0, [UR17+0x70], R5 ;  /* 0x00007005ff0075a7 */ /* 0x000ea40008001111 */
[----:B--2---:R-:W-:Y:S05]  /*1ba0*/  @!P0 BRA `(.L_x_29) ;  /* 0x0000009800a48947 */ /* 0x004fea0003800000 */
.L_x_28:
[----:B------:R2:W-:Y:S01]  /*1bb0*/  @!P5 SYNCS.ARRIVE.TRANS64 RZ, [UR17], R3 ;  /* 0x00000003ffffd9a7 */ /* 0x0005e20008000011 */
[----:B------:R-:W-:Y:S04]  /*1bc0*/  BSSY.RECONVERGENT B0, `(.L_x_30) ;  /* 0x0000003000007945 */ /* 0x000fe80003800200 */
[----:B------:R-:W-:Y:S05]  /*1bd0*/  @P4 BRA `(.L_x_31) ;  /* 0x0000000000044947 */ /* 0x000fea0003800000 */
[----:B------:R-:W-:Y:S05]  /*1be0*/  BPT.TRAP 0x1 ;  /* 0x000000040000795c */ /* 0x000fea0000300000 */
.L_x_31:
[----:B------:R-:W-:Y:S05]  /*1bf0*/  BSYNC.RECONVERGENT B0 ;  /* 0x0000000000007941 */ /* 0x000fea0003800200 */
.L_x_30:
        /* <DEDUP_REMOVED lines=10> */
[----:B------:R-:W-:Y:S01]  /*1ca0*/  UIADD3 UR16, UPT, UPT, UR16, 0xc400, URZ ;  /* 0x0000c40010107890 */ /* 0x000fe2000fffe0ff */
[----:B-1----:R-:W-:Y:S01]  /*1cb0*/  SHF.L.U32 R2, R15, 0x1f, RZ ;  /* 0x0000001f0f027819 */ /* 0x002fe200000006ff */
[----:B------:R-:W-:Y:S02]  /*1cc0*/  UIADD3.X UR31, UPT, UPT, URZ, UR23, URZ, UP1, !UPT ;  /* 0x00000017ff1f7290 */ /* 0x000fe40008ffe4ff */
[----:B------:R-:W-:Y:S01]  /*1cd0*/  UIADD3.X UR29, UPT, UPT, URZ, UR23, URZ, UP0, !UPT ;  /* 0x00000017ff1d7290 */ /* 0x000fe200087fe4ff */
[----:B------:R1:W1:Y:S01]  /*1ce0*/  SYNCS.PHASECHK.TRANS64.TRYWAIT P0, [UR8+0x70], R2 ;  /* 0x00007002ff0075a7 */ /* 0x0002620008001108 */
[----:B------:R-:W-:Y:S01]  /*1cf0*/  ULEA UR8, UR25, UR4, 0xd ;  /* 0x0000000419087291 */ /* 0x000fe2000f8e68ff */
[----:B------:R-:W-:Y:S01]  /*1d00*/  UMOV UR26, 0x0 ;  /* 0x00000000001a7882 */ /* 0x000fe20000000000 */
[----:B------:R-:W-:-:S02]  /*1d10*/  UMOV UR27, 0x10000000 ;  /* 0x10000000001b7882 */ /* 0x000fc40000000000 */
[----:B------:R-:W-:Y:S01]  /*1d20*/  UIADD3 UR8, UPT, UPT, UR8, 0x1a400, URZ ;  /* 0x0001a40008087890 */ /* 0x000fe2000fffe0ff */
[----:B------:R-:W-:Y:S01]  /*1d30*/  UMOV UR19, UR35 ;  /* 0x0000002300137c82 */ /* 0x000fe20008000000 */
[----:B------:R-:W-:Y:S01]  /*1d40*/  UMOV UR20, UR36 ;  /* 0x0000002400147c82 */ /* 0x000fe20008000000 */
[----:B------:R-:W-:Y:S01]  /*1d50*/  UMOV UR12, UR36 ;  /* 0x00000024000c7c82 */ /* 0x000fe20008000000 */
[----:B------:R-:W-:Y:S01]  /*1d60*/  UMOV UR9, UR17 ;  /* 0x0000001100097c82 */ /* 0x000fe20008000000 */
[----:B------:R-:W-:Y:S01]  /*1d70*/  UMOV UR10, UR18 ;  /* 0x00000012000a7c82 */ /* 0x000fe20008000000 */
[----:B------:R1:W-:Y:S01]  /*1d80*/  UTMALDG.3D [UR16], [UR30], desc[UR26] ;  /* 0x00001a101e0075b4 */ /* 0x0003e20008011000 */
[----:B------:R-:W-:Y:S01]  /*1d90*/  UIADD3 UR24, UPT, UPT, UR24, 0x1, URZ ;  /* 0x0000000118187890 */ /* 0x000fe2000fffe0ff */
[----:B------:R-:W-:-:S03]  /*1da0*/  UMOV UR25, UR6 ;  /* 0x0000000600197c82 */ /* 0x000fc60008000000 */
[----:B------:R-:W-:Y:S01]  /*1db0*/  UISETP.NE.AND UP0, UPT, UR24, UR21, UPT ;  /* 0x000000151800728c */ /* 0x000fe2000bf05270 */
[----:B------:R1:W-:Y:S08]  /*1dc0*/  UTMALDG.3D [UR8], [UR28], desc[UR26] ;  /* 0x00001a081c0075b4 */ /* 0x0003f00008011000 */
[----:B------:R-:W-:Y:S05]  /*1dd0*/  BRA.U UP0, `(.L_x_32) ;  /* 0xfffffffd005c7547 */ /* 0x000fea000b83ffff */
.L_x_27:
[C---:B-1----:R-:W-:Y:S01]  /*1de0*/  LEA R2, R14.reuse, UR4, 0x3 ;  /* 0x000000040e027c11 */ /* 0x042fe2000f8e18ff */
[----:B------:R-:W-:Y:S01]  /*1df0*/  NOP ;  /* 0x0000000000007918 */ /* 0x000fe20000000000 */
[----:B--2---:R-:W-:Y:S02]  /*1e00*/  SHF.L.U32 R3, R13, 0x1f, RZ ;  /* 0x0000001f0d037819 */ /* 0x004fe400000006ff */
[----:B------:R-:W-:Y:S02]  /*1e10*/  LEA R4, R14, UR4, 0x4 ;  /* 0x000000040e047c11 */ /* 0x000fe4000f8e20ff */
[----:B------:R-:W1:Y:S02]  /*1e20*/  SYNCS.PHASECHK.TRANS64.TRYWAIT P0, [R2+URZ+0x130], R3 ;  /* 0x00013003020075a7 */ /* 0x000e6400080011ff */
[----:B-1----:R-:W-:Y:S05]  /*1e30*/  @!P0 BRA `(.L_x_33) ;  /* 0x0000009800188947 */ /* 0x002fea0003800000 */
.L_x_140:
[----:B------:R-:W2:Y:S01]  /*1e40*/  LDS.128 R4, [R4+0x1a0] ;  /* 0x0001a00004047984 */ /* 0x000ea20000000c00 */
[----:B---3--:R-:W-:Y:S01]  /*1e50*/  ISETP.GE.AND P0, PT, R72, 0x1, PT ;  /* 0x000000014800780c */ /* 0x008fe20003f06270 */
[----:B-1----:R-:W-:Y:S01]  /*1e60*/  VIADD R2, R2, 0x140 ;  /* 0x0000014002027836 */ /* 0x002fe20000000000 */
[----:B------:R-:W-:Y:S01]  /*1e70*/  @!PT LDS RZ, [RZ] ;  /* 0x00000000fffff984 */ /* 0x000fe20000000800 */
[----:B------:R-:W-:Y:S01]  /*1e80*/  @!PT LDS RZ, [RZ] ;  /* 0x00000000fffff984 */ /* 0x000fe20000000800 */
[----:B------:R-:W-:Y:S01]  /*1e90*/  @!PT LDS RZ, [RZ] ;  /* 0x00000000fffff984 */ /* 0x000fe20000000800 */
[----:B------:R-:W-:Y:S01]  /*1ea0*/  @!PT LDS RZ, [RZ] ;  /* 0x00000000fffff984 */ /* 0x000fe20000000800 */
[----:B------:R1:W-:Y:S06]  /*1eb0*/  MEMBAR.ALL.CTA ;  /* 0x0000000000007992 */ /* 0x0003ec0000008000 */
[----:B-1----:R-:W1:Y:S01]  /*1ec0*/  FENCE.VIEW.ASYNC.S ;  /* 0x00000000000073c6 */ /* 0x002e620000000000 */
[----:B------:R-:W-:-:S04]  /*1ed0*/  PRMT R2, RZ, 0x654, R2 ;  /* 0x00000654ff027816 */ /* 0x000fc80000000002 */
[----:B-1----:R1:W-:Y:S01]  /*1ee0*/  SYNCS.ARRIVE.TRANS64.RED.A1T0 RZ, [R2+URZ], RZ ;  /* 0x000000ff02ff79a7 */ /* 0x0023e200081004ff */
[----:B--2---:R-:W-:-:S13]  /*1ef0*/  LOP3.LUT P2, RZ, R6, 0x1, RZ, 0xc0, !PT ;  /* 0x0000000106ff7812 */ /* 0x004fda000784c0ff */
[----:B------:R-:W-:Y:S01]  /*1f00*/  @P2 SHF.R.U32.HI R3, RZ, 0x10, R5 ;  /* 0x00000010ff032819 */ /* 0x000fe20000011605 */
[----:B------:R-:W-:Y:S01]  /*1f10*/  VOTEU.ANY UP0, P2 ;  /* 0x0000000000ff7886 */ /* 0x000fe20001000100 */
[----:B------:R-:W-:Y:S02]  /*1f20*/  @P2 MOV R11, R4 ;  /* 0x00000004000b2202 */ /* 0x000fe40000000f00 */
[----:B------:R-:W-:Y:S02]  /*1f30*/  @P2 R2UR.BROADCAST UR8, R3 ;  /* 0x00000000030822ca */ /* 0x000fe400008e0000 */
[----:B------:R-:W-:-:S11]  /*1f40*/  @P2 LOP3.LUT R8, R5, 0xffff, RZ, 0xc0, !PT ;  /* 0x0000ffff05082812 */ /* 0x000fd600078ec0ff */
[----:B------:R-:W-:Y:S01]  /*1f50*/  @UP0 UMOV UR36, UR8 ;  /* 0x0000000800240c82 */ /* 0x000fe20008000000 */
[----:B-1----:R-:W-:Y:S05]  /*1f60*/  @!P0 BRA `(.L_x_34) ;  /* 0x0000000000b88947 */ /* 0x002fea0003800000 */
[----:B------:R-:W4:Y:S01]  /*1f70*/  LDC.64 R4, c[0x0][0xb18] ;  /* 0x0002c600ff047b82 */ /* 0x000f220000000a00 */
[----:B------:R-:W-:-:S07]  /*1f80*/  ISETP.NE.AND P3, PT, R72, 0x1, PT ;  /* 0x000000014800780c */ /* 0x000fce0003f65270 */
[----:B------:R-:W1:Y:S08]  /*1f90*/  LDC.64 R6, c[0x0][0xb10] ;  /* 0x0002c400ff067b82 */ /* 0x000e700000000a00 */
[----:B------:R-:W2:Y:S08]  /*1fa0*/  LDC R16, c[0x0][0xb20] ;  /* 0x0002c800ff107b82 */ /* 0x000eb00000000800 */
[----:B------:R-:W3:Y:S01]  /*1fb0*/  LDC R18, c[0x0][0xb0c] ;  /* 0x0002c300ff127b82 */ /* 0x000ee20000000800 */
[----:B----4-:R-:W-:Y:S01]  /*1fc0*/  IMAD.HI.U32 R17, R0, R5, RZ ;  /* 0x0000000500117227 */ /* 0x010fe200078e00ff */
[----:B------:R-:W-:-:S03]  /*1fd0*/  ISETP.NE.AND P0, PT, R4, 0x1, PT ;  /* 0x000000010400780c */ /* 0x000fc60003f05270 */
[----:B------:R-:W-:-:S03]  /*1fe0*/  IMAD.HI.U32 R5, R8, R5, RZ ;  /* 0x0000000508057227 */ /* 0x000fc600078e00ff */
[----:B------:R-:W4:Y:S01]  /*1ff0*/  LDC.64 R2, c[0x0][0xb28] ;  /* 0x0002ca00ff027b82 */ /* 0x000f220000000a00 */
[----:B-1----:R-:W-:-:S04]  /*2000*/  IMAD.HI.U32 R20, R9, R6, RZ ;  /* 0x0000000609147227 */ /* 0x002fc800078e00ff */
[----:B------:R-:W-:Y:S01]  /*2010*/  IMAD.HI.U32 R22, R11, R6, RZ ;  /* 0x000000060b167227 */ /* 0x000fe200078e00ff */
[----:B------:R-:W-:Y:S02]  /*2020*/  SHF.R.U32.HI R20, RZ, R7, R20 ;  /* 0x00000007ff147219 */ /* 0x000fe40000011614 */
[-C--:B--2---:R-:W-:Y:S02]  /*2030*/  SHF.R.U32.HI R17, RZ, R16.reuse, R17 ;  /* 0x00000010ff117219 */ /* 0x084fe40000011611 */
[----:B------:R-:W-:Y:S02]  /*2040*/  SHF.R.U32.HI R5, RZ, R16, R5 ;  /* 0x00000010ff057219 */ /* 0x000fe40000011605 */
[----:B------:R-:W-:Y:S02]  /*2050*/  SEL R17, R0, R17, !P0 ;  /* 0x0000001100117207 */ /* 0x000fe40004000000 */
[----:B------:R-:W-:Y:S02]  /*2060*/  SHF.R.U32.HI R22, RZ, R7, R22 ;  /* 0x00000007ff167219 */ /* 0x000fe40000011616 */
[----:B---3--:R-:W-:-:S02]  /*2070*/  ISETP.NE.AND P1, PT, R18, 0x1, PT ;  /* 0x000000011200780c */ /* 0x008fc40003f25270 */
[----:B------:R-:W-:Y:S02]  /*2080*/  SEL R5, R8, R5, !P0 ;  /* 0x0000000508057207 */ /* 0x000fe40004000000 */
[----:B------:R-:W-:Y:S02]  /*2090*/  SEL R19, R9, R20, !P1 ;  /* 0x0000001409137207 */ /* 0x000fe40004800000 */
[----:B------:R-:W-:Y:S01]  /*20a0*/  SEL R7, R11, R22, !P1 ;  /* 0x000000160b077207 */ /* 0x000fe20004800000 */
[----:B----4-:R-:W-:-:S04]  /*20b0*/  IMAD.HI.U32 R20, R17, R2, RZ ;  /* 0x0000000211147227 */ /* 0x010fc800078e00ff */
[----:B------:R-:W-:Y:S01]  /*20c0*/  IMAD.HI.U32 R6, R19, R2, RZ ;  /* 0x0000000213067227 */ /* 0x000fe200078e00ff */
[----:B------:R-:W-:-:S04]  /*20d0*/  @P3 SHF.R.U32.HI R17, RZ, R3, R20 ;  /* 0x00000003ff113219 */ /* 0x000fc80000011614 */
[----:B------:R-:W-:Y:S01]  /*20e0*/  @P3 SHF.R.U32.HI R19, RZ, R3, R6 ;  /* 0x00000003ff133219 */ /* 0x000fe20000011606 */
[----:B------:R-:W-:-:S04]  /*20f0*/  IMAD R17, R72, R17, RZ ;  /* 0x0000001148117224 */ /* 0x000fc800078e02ff */
[----:B------:R-:W-:Y:S01]  /*2100*/  IMAD R6, R72, R19, RZ ;  /* 0x0000001348067224 */ /* 0x000fe200078e02ff */
[C---:B------:R-:W-:Y:S02]  /*2110*/  ISETP.GE.AND P0, PT, R5.reuse, R17, PT ;  /* 0x000000110500720c */ /* 0x040fe40003f06270 */
[----:B------:R-:W-:Y:S02]  /*2120*/  IADD3 R17, PT, PT, -R5, RZ, RZ ;  /* 0x000000ff05117210 */ /* 0x000fe40007ffe1ff */
[----:B------:R-:W-:Y:S01]  /*2130*/  ISETP.GE.OR P0, PT, R7, R6, P0 ;  /* 0x000000060700720c */ /* 0x000fe20000706670 */
[----:B------:R-:W-:-:S04]  /*2140*/  IMAD.HI.U32 R6, R5, R2, RZ ;  /* 0x0000000205067227 */ /* 0x000fc800078e00ff */
[----:B------:R-:W-:Y:S01]  /*2150*/  IMAD R8, R4, R17, R8 ;  /* 0x0000001104087224 */ /* 0x000fe200078e0208 */
[----:B------:R-:W-:-:S04]  /*2160*/  SHF.R.U32.HI R6, RZ, R3, R6 ;  /* 0x00000003ff067219 */ /* 0x000fc80000011606 */
[----:B------:R-:W-:-:S03]  /*2170*/  SEL R6, R5, R6, !P3 ;  /* 0x0000000605067207 */ /* 0x000fc60005800000 */
[----:B------:R-:W-:-:S04]  /*2180*/  @!P0 IMAD.HI.U32 R16, R7, R2, RZ ;  /* 0x0000000207108227 */ /* 0x000fc800078e00ff */
[----:B------:R-:W-:Y:S01]  /*2190*/  IMAD.MOV R2, RZ, RZ, -R6 ;  /* 0x000000ffff027224 */ /* 0x000fe200078e0a06 */
[----:B------:R-:W-:-:S03]  /*21a0*/  @!P0 SHF.R.U32.HI R16, RZ, R3, R16 ;  /* 0x00000003ff108219 */ /* 0x000fc60000011610 */
[----:B------:R-:W-:Y:S01]  /*21b0*/  IMAD R2, R72, R2, R5 ;  /* 0x0000000248027224 */ /* 0x000fe200078e0205 */
        /* <DEDUP_REMOVED lines=9> */
.L_x_34:
[----:B------:R-:W1:Y:S02]  /*2250*/  LDCU UR8, c[0x0][0xb30] ;  /* 0x00016600ff0877ac */ /* 0x000e640008000800 */
[----:B-1----:R-:W-:-:S09]  /*2260*/  UISETP.NE.AND UP0, UPT, UR8, 0x1, UPT ;  /* 0x000000010800788c */ /* 0x002fd2000bf05270 */
[----:B------:R-:W-:Y:S05]  /*2270*/  BRA.U UP0, `(.L_x_35) ;  /* 0x0000000100407547 */ /* 0x000fea000b800000 */
[----:B------:R-:W1:Y:S08]  /*2280*/  LDC.64 R4, c[0x0][0xb10] ;  /* 0x0002c400ff047b82 */ /* 0x000e700000000a00 */
[----:B------:R-:W2:Y:S08]  /*2290*/  LDC.64 R2, c[0x0][0xb18] ;  /* 0x0002c600ff027b82 */ /* 0x000eb00000000a00 */
[----:B------:R-:W3:Y:S08]  /*22a0*/  LDC R6, c[0x0][0xb20] ;  /* 0x0002c800ff067b82 */ /* 0x000ef00000000800 */
[----:B------:R-:W4:Y:S01]  /*22b0*/  LDC R16, c[0x0][0xb0c] ;  /* 0x0002c300ff107b82 */ /* 0x000f220000000800 */
[----:B-1----:R-:W-:-:S05]  /*22c0*/  IMAD.HI.U32 R4, R11, R4, RZ ;  /* 0x000000040b047227 */ /* 0x002fca00078e00ff */
[----:B------:R-:W-:Y:S01]  /*22d0*/  SHF.R.U32.HI R4, RZ, R5, R4 ;  /* 0x00000005ff047219 */ /* 0x000fe20000011604 */
[----:B--2---:R-:W-:Y:S01]  /*22e0*/  IMAD.HI.U32 R3, R8, R3, RZ ;  /* 0x0000000308037227 */ /* 0x004fe200078e00ff */
[----:B------:R-:W-:-:S04]  /*22f0*/  ISETP.NE.AND P0, PT, R2, 0x1, PT ;  /* 0x000000010200780c */ /* 0x000fc80003f05270 */
[----:B---3--:R-:W-:-:S04]  /*2300*/  SHF.R.U32.HI R3, RZ, R6, R3 ;  /* 0x00000006ff037219 */ /* 0x008fc80000011603 */
[----:B------:R-:W-:Y:S02]  /*2310*/  SEL R3, R8, R3, !P0 ;  /* 0x0000000308037207 */ /* 0x000fe40004000000 */
[----:B----4-:R-:W-:-:S04]  /*2320*/  ISETP.NE.AND P1, PT, R16, 0x1, PT ;  /* 0x000000011000780c */ /* 0x010fc80003f25270 */
[----:B------:R-:W-:-:S05]  /*2330*/  SEL R4, R11, R4, !P1 ;  /* 0x000000040b047207 */ /* 0x000fca0004800000 */
[----:B------:R-:W-:Y:S02]  /*2340*/  IMAD.IADD R5, R3, 0x1, -R4 ;  /* 0x0000000103057824 */ /* 0x000fe400078e0a04 */
[----:B------:R-:W-:Y:S02]  /*2350*/  IMAD.IADD R3, R4, 0x1, -R3 ;  /* 0x0000000104037824 */ /* 0x000fe400078e0a03 */
[----:B------:R-:W-:Y:S02]  /*2360*/  IMAD R11, R5, R16, R11 ;  /* 0x00000010050b7224 */ /* 0x000fe400078e020b */
[----:B------:R-:W-:-:S07]  /*2370*/  IMAD R8, R3, R2, R8 ;  /* 0x0000000203087224 */ /* 0x000fce00078e0208 */
.L_x_35:
[----:B------:R-:W-:Y:S01]  /*2380*/  VIADD R14, R14, 0x1 ;  /* 0x000000010e0e7836 */ /* 0x000fe20000000000 */
[----:B------:R-:W-:Y:S01]  /*2390*/  PLOP3.LUT P1, PT, PT, PT, PT, 0x80, 0x8 ;  /* 0x000000000008781c */ /* 0x000fe20003f2f070 */
[----:B------:R-:W-:Y:S02]  /*23a0*/  IMAD.IADD R21, R11, 0x1, R170 ;  /* 0x000000010b157824 */ /* 0x000fe400078e02aa */
[----:B------:R-:W-:Y:S01]  /*23b0*/  IMAD.IADD R20, R8, 0x1, R147 ;  /* 0x0000000108147824 */ /* 0x000fe200078e0293 */
[----:B------:R-:W-:-:S04]  /*23c0*/  ISETP.NE.AND P0, PT, R14, 0x2, PT ;  /* 0x000000020e00780c */ /* 0x000fc80003f05270 */
[----:B------:R-:W-:Y:S02]  /*23d0*/  SEL R2, RZ, 0x1, P0 ;  /* 0x00000001ff027807 */ /* 0x000fe40000000000 */
[----:B------:R-:W-:Y:S02]  /*23e0*/  SEL R14, R14, RZ, P0 ;  /* 0x000000ff0e0e7207 */ /* 0x000fe40000000000 */
[----:B------:R-:W-:Y:S01]  /*23f0*/  LOP3.LUT R13, R13, R2, RZ, 0x3c, !PT ;  /* 0x000000020d0d7212 */ /* 0x000fe200078e3cff */
[----:B------:R-:W-:Y:S06]  /*2400*/  @P2 BRA `(.L_x_36) ;  /* 0xfffffff000982947 */ /* 0x000fec000383ffff */
[----:B------:R-:W-:Y:S01]  /*2410*/  UIADD3 UR4, UPT, UPT, UR4, 0x70, URZ ;  /* 0x0000007004047890 */ /* 0x000fe2000fffe0ff */
[----:B------:R-:W-:-:S03]  /*2420*/  SHF.L.U32 R3, R15, 0x1f, RZ ;  /* 0x0000001f0f037819 */ /* 0x000fc600000006ff */
[----:B------:R-:W-:-:S09]  /*2430*/  ULEA UR5, UR6, UR4, 0x3 ;  /* 0x0000000406057291 */ /* 0x000fd2000f8e18ff */
[----:B------:R-:W1:Y:S02]  /*2440*/  SYNCS.PHASECHK.TRANS64.TRYWAIT P0, [UR5], R3 ;  /* 0x00000003ff0075a7 */ /* 0x000e640008001105 */
[----:B-1----:R-:W-:Y:S05]  /*2450*/  @!P0 BRA `(.L_x_37) ;  /* 0x0000009000a48947 */ /* 0x002fea0003800000 */
.L_x_142:
[----:B------:R-:W-:-:S04]  /*2460*/  UIADD3 UR6, UPT, UPT, UR6, 0x1, URZ ;  /* 0x0000000106067890 */ /* 0x000fc8000fffe0ff */
[----:B------:R-:W-:-:S04]  /*2470*/  UISETP.NE.AND UP0, UPT, UR6, 0xe, UPT ;  /* 0x0000000e0600788c */ /* 0x000fc8000bf05270 */
[----:B------:R-:W-:Y:S02]  /*2480*/  USEL UR7, URZ, 0x1, UP0 ;  /* 0x00000001ff077887 */ /* 0x000fe40008000000 */
[----:B------:R-:W-:-:S04]  /*2490*/  USEL UR6, UR6, URZ, UP0 ;  /* 0x000000ff06067287 */ /* 0x000fc80008000000 */
[----:B------:R-:W-:Y:S01]  /*24a0*/  ULEA UR5, UR6, UR4, 0x3 ;  /* 0x0000000406057291 */ /* 0x000fe2000f8e18ff */
[----:B------:R-:W-:-:S04]  /*24b0*/  LOP3.LUT R2, R15, UR7, RZ, 0x3c, !PT ;  /* 0x000000070f027c12 */ /* 0x000fc8000f8e3cff */
[----:B-1----:R-:W-:-:S04]  /*24c0*/  SHF.L.U32 R3, R2, 0x1f, RZ ;  /* 0x0000001f02037819 */ /* 0x002fc800000006ff */
[----:B------:R-:W1:Y:S02]  /*24d0*/  SYNCS.PHASECHK.TRANS64.TRYWAIT P0, [UR5], R3 ;  /* 0x00000003ff0075a7 */ /* 0x000e640008001105 */
[----:B-1----:R-:W-:Y:S05]  /*24e0*/  @!P0 BRA `(.L_x_38) ;  /* 0x0000009000988947 */ /* 0x002fea0003800000 */
.L_x_144:
        /* <DEDUP_REMOVED lines=9> */
.L_x_146:
        /* <DEDUP_REMOVED lines=9> */
.L_x_148:
        /* <DEDUP_REMOVED lines=9> */
.L_x_150:
        /* <DEDUP_REMOVED lines=9> */
.L_x_152:
        /* <DEDUP_REMOVED lines=9> */
.L_x_154:
        /* <DEDUP_REMOVED lines=9> */
.L_x_156:
        /* <DEDUP_REMOVED lines=9> */
.L_x_158:
        /* <DEDUP_REMOVED lines=9> */
.L_x_160:
        /* <DEDUP_REMOVED lines=9> */
.L_x_162:
        /* <DEDUP_REMOVED lines=9> */
.L_x_164:
        /* <DEDUP_REMOVED lines=9> */
.L_x_166:
[----:B------:R-:W-:-:S04]  /*2b20*/  UIADD3 UR6, UPT, UPT, UR6, 0x1, URZ ;  /* 0x0000000106067890 */ /* 0x000fc8000fffe0ff */
[----:B------:R-:W-:-:S04]  /*2b30*/  UISETP.NE.AND UP0, UPT, UR6, 0xe, UPT ;  /* 0x0000000e0600788c */ /* 0x000fc8000bf05270 */
[----:B------:R-:W-:Y:S02]  /*2b40*/  USEL UR5, URZ, 0x1, UP0 ;  /* 0x00000001ff057887 */ /* 0x000fe40008000000 */
[----:B------:R-:W-:-:S04]  /*2b50*/  USEL UR6, UR6, URZ, UP0 ;  /* 0x000000ff06067287 */ /* 0x000fc80008000000 */
[----:B------:R-:W-:Y:S01]  /*2b60*/  ULEA UR6, UR6, UR4, 0x3 ;  /* 0x0000000406067291 */ /* 0x000fe2000f8e18ff */
[----:B-1----:R-:W-:-:S04]  /*2b70*/  LOP3.LUT R3, R2, UR5, RZ, 0x3c, !PT ;  /* 0x0000000502037c12 */ /* 0x002fc8000f8e3cff */
[----:B------:R-:W-:Y:S01]  /*2b80*/  SHF.L.U32 R3, R3, 0x1f, RZ ;  /* 0x0000001f03037819 */ /* 0x000fe200000006ff */
[----:B----4-:R-:W-:-:S07]  /*2b90*/  IMAD.U32 R0, RZ, RZ, UR6 ;  /* 0x00000006ff007e24 */ /* 0x010fce000f8e00ff */
.L_x_50:
[----:B-1----:R1:W2:Y:S02]  /*2ba0*/  SYNCS.PHASECHK.TRANS64.TRYWAIT P0, [R0+URZ], R3 ;  /* 0x00000003000075a7 */ /* 0x0022a400080011ff */
[----:B--2---:R-:W-:Y:S05]  /*2bb0*/  @!P0 NANOSLEEP.SYNCS 0x989680 ;  /* 0x009896800000895d */ /* 0x004fea0003900000 */
[----:B------:R-:W2:Y:S02]  /*2bc0*/  @!P0 SYNCS.PHASECHK.TRANS64 P0, [R0+URZ], R3 ;  /* 0x00000003000085a7 */ /* 0x000ea400080010ff */
[----:B--2---:R-:W-:Y:S05]  /*2bd0*/  @P0 EXIT ;  /* 0x000000000000094d */ /* 0x004fea0003800000 */
[----:B------:R-:W-:Y:S05]  /*2be0*/  BRA `(.L_x_50) ;  /* 0xfffffffc00ec7947 */ /* 0x000fea000383ffff */
.L_x_18:
[----:B------:R-:W-:-:S04]  /*2bf0*/  UISETP.NE.AND UP1, UPT, UR37, URZ, UPT ;  /* 0x000000ff2500728c */ /* 0x000fc8000bf25270 */
[----:B------:R-:W-:-:S09]  /*2c00*/  UISETP.NE.OR UP1, UPT, UR8, 0x1, UP1 ;  /* 0x000000010800788c */ /* 0x000fd20008f25670 */
[----:B------:R-:W-:Y:S05]  /*2c10*/  BRA.U UP1, `(.L_x_51) ;  /* 0x0000000501487547 */ /* 0x000fea000b800000 */
[----:B------:R-:W-:Y:S01]  /*2c20*/  ISETP.NE.AND P2, PT, R2, RZ, PT ;  /* 0x000000ff0200720c */ /* 0x000fe20003f45270 */
[----:B------:R-:W-:Y:S01]  /*2c30*/  IMAD.MOV.U32 R12, RZ, RZ, 0x1 ;  /* 0x00000001ff0c7424 */ /* 0x000fe200078e00ff */
[----:B------:R-:W-:Y:S02]  /*2c40*/  CS2R R10, SRZ ;  /* 0x00000000000a7805 */ /* 0x000fe4000001ff00 */
[----:B------:R-:W-:Y:S01]  /*2c50*/  CS2R R8, SRZ ;  /* 0x0000000000087805 */ /* 0x000fe2000001ff00 */
[----:B------:R-:W-:Y:S01]  /*2c60*/  UMOV UR4, 0x400 ;  /* 0x0000040000047882 */ /* 0x000fe20000000000 */
[----:B------:R-:W-:Y:S01]  /*2c70*/  UMOV UR6, URZ ;  /* 0x000000ff00067c82 */ /* 0x000fe20008000000 */
[----:B------:R-:W-:-:S12]  /*2c80*/  ULEA UR37, UR37, UR4, 0x18 ;  /* 0x0000000425257291 */ /* 0x000fd8000f8ec0ff */
.L_x_55:
[----:B------:R-:W-:Y:S02]  /*2c90*/  LEA R0, R8, UR37, 0x3 ;  /* 0x0000002508007c11 */ /* 0x000fe4000f8e18ff */
[----:B------:R-:W-:-:S03]  /*2ca0*/  SHF.L.U32 R5, R9, 0x1f, RZ ;  /* 0x0000001f09057819 */ /* 0x000fc600000006ff */
[----:B------:R-:W-:Y:S01]  /*2cb0*/  VIADD R4, R0, 0x180 ;  /* 0x0000018000047836 */ /* 0x000fe20000000000 */
[----:B------:R-:W1:Y:S02]  /*2cc0*/  SYNCS.PHASECHK.TRANS64.TRYWAIT P0, [R0+URZ+0x170], R5 ;  /* 0x00017005000075a7 */ /* 0x000e6400080011ff */
[----:B-1----:R-:W-:Y:S05]  /*2cd0*/  @!P0 BRA `(.L_x_52) ;  /* 0x0000008c00bc8947 */ /* 0x002fea0003800000 */
.L_x_167:
[----:B------:R-:W-:Y:S01]  /*2ce0*/  ULEA UR5, UR6, UR37, 0x3 ;  /* 0x0000002506057291 */ /* 0x000fe2000f8e18ff */
[----:B------:R-:W-:Y:S02]  /*2cf0*/  PRMT R4, RZ, 0x654, R4 ;  /* 0x00000654ff047816 */ /* 0x000fe40000000004 */
[----:B-1----:R-:W-:Y:S01]  /*2d00*/  SHF.L.U32 R5, R12, 0x1f, RZ ;  /* 0x0000001f0c057819 */ /* 0x002fe200000006ff */
[----:B------:R-:W-:Y:S01]  /*2d10*/  UIADD3 UR4, UPT, UPT, UR5, 0x130, URZ ;  /* 0x0000013005047890 */ /* 0x000fe2000fffe0ff */
[----:B------:R1:W-:Y:S05]  /*2d20*/  SYNCS.ARRIVE.TRANS64.RED.A1T0 RZ, [R4+URZ], RZ ;  /* 0x000000ff04ff79a7 */ /* 0x0003ea00081004ff */
[----:B------:R-:W-:Y:S01]  /*2d30*/  IMAD.U32 R7, RZ, RZ, UR4 ;  /* 0x00000004ff077e24 */ /* 0x000fe2000f8e00ff */
[----:B------:R-:W2:Y:S04]  /*2d40*/  SYNCS.PHASECHK.TRANS64.TRYWAIT P0, [UR5+0x140], R5 ;  /* 0x00014005ff0075a7 */ /* 0x000ea80008001105 */
[----:B------:R-:W-:Y:S01]  /*2d50*/  PRMT R6, R2, 0x654, R7 ;  /* 0x0000065402067816 */ /* 0x000fe20000000007 */
[----:B-1----:R-:W-:Y:S01]  /*2d60*/  @!P2 IMAD.MOV.U32 R4, RZ, RZ, 0x10 ;  /* 0x00000010ff04a424 */ /* 0x002fe200078e00ff */
[----:B--2---:R-:W-:Y:S06]  /*2d70*/  @!P0 BRA `(.L_x_53) ;  /* 0x0000008c00a88947 */ /* 0x004fec0003800000 */
.L_x_169:
[----:B------:R-:W-:Y:S01]  /*2d80*/  ULEA UR4, UR6, UR37, 0x4 ;  /* 0x0000002506047291 */ /* 0x000fe2000f8e20ff */
[----:B------:R-:W-:Y:S01]  /*2d90*/  SEL R3, R6, R3, !P2 ;  /* 0x0000000306037207 */ /* 0x000fe20005000000 */
[----:B------:R-:W-:Y:S01]  /*2da0*/  UIADD3 UR5, UPT, UPT, UR5, 0x130, URZ ;  /* 0x0000013005057890 */ /* 0x000fe2000fffe0ff */
[----:B-1----:R-:W-:Y:S01]  /*2db0*/  LEA R0, R11, UR37, 0x3 ;  /* 0x000000250b007c11 */ /* 0x002fe2000f8e18ff */
[----:B------:R-:W-:Y:S01]  /*2dc0*/  UIADD3 UR4, UPT, UPT, UR4, 0x1a0, URZ ;  /* 0x000001a004047890 */ /* 0x000fe2000fffe0ff */
[----:B------:R-:W-:Y:S01]  /*2dd0*/  SHF.L.U32 R5, R10, 0x1f, RZ ;  /* 0x0000001f0a057819 */ /* 0x000fe200000006ff */
[----:B------:R1:W-:Y:S01]  /*2de0*/  @!P2 SYNCS.ARRIVE.TRANS64.RED RZ, [R3+URZ], R4 ;  /* 0x0000000403ffa9a7 */ /* 0x0003e200080004ff */
[----:B------:R-:W-:Y:S01]  /*2df0*/  UIADD3 UR6, UPT, UPT, UR6, 0x1, URZ ;  /* 0x0000000106067890 */ /* 0x000fe2000fffe0ff */
[----:B------:R-:W-:-:S03]  /*2e00*/  VIADD R8, R8, 0x1 ;  /* 0x0000000108087836 */ /* 0x000fc60000000000 */
[----:B------:R-:W-:Y:S02]  /*2e10*/  UISETP.NE.AND UP0, UPT, UR6, 0x2, UPT ;  /* 0x000000020600788c */ /* 0x000fe4000bf05270 */
[----:B------:R-:W-:Y:S06]  /*2e20*/  UGETNEXTWORKID.BROADCAST [UR4], [UR5] ;  /* 0x00000000040073ca */ /* 0x000fec0008000100 */
[----:B------:R-:W-:Y:S01]  /*2e30*/  USEL UR4, URZ, 0x1, UP0 ;  /* 0x00000001ff047887 */ /* 0x000fe20008000000 */
[----:B------:R-:W-:Y:S01]  /*2e40*/  ISETP.NE.AND P0, PT, R8, 0x2, PT ;  /* 0x000000020800780c */ /* 0x000fe20003f05270 */
[----:B------:R-:W-:Y:S01]  /*2e50*/  USEL UR6, UR6, URZ, UP0 ;  /* 0x000000ff06067287 */ /* 0x000fe20008000000 */
[----:B------:R-:W2:Y:S03]  /*2e60*/  SYNCS.PHASECHK.TRANS64.TRYWAIT P1, [R0+URZ+0x130], R5 ;  /* 0x00013005000075a7 */ /* 0x000ea600080211ff */
[----:B------:R-:W-:Y:S01]  /*2e70*/  LOP3.LUT R12, R12, UR4, RZ, 0x3c, !PT ;  /* 0x000000040c0c7c12 */ /* 0x000fe2000f8e3cff */
[----:B-12---:R-:W-:Y:S07]  /*2e80*/  @!P1 BRA `(.L_x_54) ;  /* 0x0000008c007c9947 */ /* 0x006fee0003800000 */
.L_x_170:
[C---:B------:R-:W-:Y:S01]  /*2e90*/  LEA R4, R11.reuse, UR37, 0x4 ;  /* 0x000000250b047c11 */ /* 0x040fe2000f8e20ff */
[----:B-1----:R-:W-:Y:S01]  /*2ea0*/  VIADD R0, R0, 0x140 ;  /* 0x0000014000007836 */ /* 0x002fe20000000000 */
[----:B------:R-:W-:Y:S01]  /*2eb0*/  SEL R8, R8, RZ, P0 ;  /* 0x000000ff08087207 */ /* 0x000fe20000000000 */
[----:B------:R-:W-:-:S03]  /*2ec0*/  VIADD R11, R11, 0x1 ;  /* 0x000000010b0b7836 */ /* 0x000fc60000000000 */
[----:B------:R-:W1:Y:S01]  /*2ed0*/  LDS.128 R4, [R4+0x1a0] ;  /* 0x0001a00004047984 */ /* 0x000e620000000c00 */
[----:B------:R-:W-:Y:S02]  /*2ee0*/  PRMT R0, RZ, 0x654, R0 ;  /* 0x00000654ff007816 */ /* 0x000fe40000000000 */
[C---:B------:R-:W-:Y:S01]  /*2ef0*/  ISETP.NE.AND P1, PT, R11.reuse, 0x2, PT ;  /* 0x000000020b00780c */ /* 0x040fe20003f25270 */
[----:B------:R-:W-:Y:S01]  /*2f00*/  @!PT LDS RZ, [RZ] ;  /* 0x00000000fffff984 */ /* 0x000fe20000000800 */
[----:B------:R-:W-:Y:S01]  /*2f10*/  @!PT LDS RZ, [RZ] ;  /* 0x00000000fffff984 */ /* 0x000fe20000000800 */
[----:B------:R-:W-:Y:S01]  /*2f20*/  @!PT LDS RZ, [RZ] ;  /* 0x00000000fffff984 */ /* 0x000fe20000000800 */
[----:B------:R-:W-:Y:S01]  /*2f30*/  @!PT LDS RZ, [RZ] ;  /* 0x00000000fffff984 */ /* 0x000fe20000000800 */
[----:B------:R2:W-:Y:S06]  /*2f40*/  MEMBAR.ALL.CTA ;  /* 0x0000000000007992 */ /* 0x0005ec0000008000 */
[----:B--2---:R-:W2:Y:S01]  /*2f50*/  FENCE.VIEW.ASYNC.S ;  /* 0x00000000000073c6 */ /* 0x004ea20000000000 */
[----:B------:R-:W-:Y:S01]  /*2f60*/  SEL R11, R11, RZ, P1 ;  /* 0x000000ff0b0b7207 */ /* 0x000fe20000800000 */
[----:B--2---:R2:W-:Y:S01]  /*2f70*/  SYNCS.ARRIVE.TRANS64.RED.A1T0 RZ, [R0+URZ], RZ ;  /* 0x000000ff00ff79a7 */ /* 0x0045e200081004ff */
[----:B-1----:R-:W-:-:S02]  /*2f80*/  LOP3.LUT P3, RZ, R6, 0x1, RZ, 0xc0, !PT ;  /* 0x0000000106ff7812 */ /* 0x002fc4000786c0ff */
[----:B------:R-:W-:-:S04]  /*2f90*/  SEL R5, RZ, 0x1, P1 ;  /* 0x00000001ff057807 */ /* 0x000fc80000800000 */
[----:B------:R-:W-:Y:S02]  /*2fa0*/  LOP3.LUT R10, R10, R5, RZ, 0x3c, !PT ;  /* 0x000000050a0a7212 */ /* 0x000fe400078e3cff */
[----:B--2---:R-:W-:-:S04]  /*2fb0*/  SEL R0, RZ, 0x1, P0 ;  /* 0x00000001ff007807 */ /* 0x004fc80000000000 */
[----:B------:R-:W-:Y:S01]  /*2fc0*/  LOP3.LUT R9, R9, R0, RZ, 0x3c, !PT ;  /* 0x0000000009097212 */ /* 0x000fe200078e3cff */
[----:B------:R-:W-:Y:S06]  /*2fd0*/  @P3 BRA `(.L_x_55) ;  /* 0xfffffffc002c3947 */ /* 0x000fec000383ffff */
[----:B------:R-:W-:Y:S01]  /*2fe0*/  ULEA UR5, UR6, UR37, 0x3 ;  /* 0x0000002506057291 */ /* 0x000fe2000f8e18ff */
[----:B------:R-:W-:-:S08]  /*2ff0*/  SHF.L.U32 R3, R12, 0x1f, RZ ;  /* 0x0000001f0c037819 */ /* 0x000fd000000006ff */
[----:B------:R-:W1:Y:S02]  /*3000*/  SYNCS.PHASECHK.TRANS64 P0, [UR5+0x140], R3 ;  /* 0x00014003ff0075a7 */ /* 0x000e640008001005 */
[----:B-1----:R-:W-:Y:S05]  /*3010*/  @P0 BRA `(.L_x_56) ;  /* 0x0000000000080947 */ /* 0x002fea0003800000 */
[----:B------:R-:W1:Y:S02]  /*3020*/  SYNCS.PHASECHK.TRANS64.TRYWAIT P0, [UR5+0x140], R3 ;  /* 0x00014003ff0075a7 */ /* 0x000e640008001105 */
[----:B-1----:R-:W-:Y:S05]  /*3030*/  @!P0 BRA `(.L_x_57) ;  /* 0x0000008c00248947 */ /* 0x002fea0003800000 */
.L_x_56:
[----:B------:R-:W-:-:S04]  /*3040*/  UIADD3 UR4, UPT, UPT, UR6, 0x1, URZ ;  /* 0x0000000106047890 */ /* 0x000fc8000fffe0ff */
[----:B------:R-:W-:-:S04]  /*3050*/  UISETP.NE.AND UP0, UPT, UR4, 0x2, UPT ;  /* 0x000000020400788c */ /* 0x000fc8000bf05270 */
[----:B------:R-:W-:Y:S02]  /*3060*/  USEL UR7, URZ, 0x1, UP0 ;  /* 0x00000001ff077887 */ /* 0x000fe40008000000 */
[----:B------:R-:W-:-:S04]  /*3070*/  USEL UR4, UR4, URZ, UP0 ;  /* 0x000000ff04047287 */ /* 0x000fc80008000000 */
[----:B------:R-:W-:Y:S01]  /*3080*/  ULEA UR4, UR4, UR37, 0x3 ;  /* 0x0000002504047291 */ /* 0x000fe2000f8e18ff */
[----:B-1----:R-:W-:-:S04]  /*3090*/  LOP3.LUT R3, R12, UR7, RZ, 0x3c, !PT ;  /* 0x000000070c037c12 */ /* 0x002fc8000f8e3cff */
[----:B------:R-:W-:-:S04]  /*30a0*/  SHF.L.U32 R0, R3, 0x1f, RZ ;  /* 0x0000001f03007819 */ /* 0x000fc800000006ff */
[----:B------:R-:W1:Y:S02]  /*30b0*/  SYNCS.PHASECHK.TRANS64 P0, [UR4+0x140], R0 ;  /* 0x00014000ff0075a7 */ /* 0x000e640008001004 */
[----:B-1----:R-:W-:Y:S05]  /*30c0*/  @P0 EXIT ;  /* 0x000000000000094d */ /* 0x002fea0003800000 */
[----:B------:R-:W-:Y:S02]  /*30d0*/  SHF.L.U32 R3, R3, 0x1f, RZ ;  /* 0x0000001f03037819 */ /* 0x000fe400000006ff */
[----:B------:R-:W-:-:S07]  /*30e0*/  MOV R0, UR4 ;  /* 0x0000000400007c02 */ /* 0x000fce0008000f00 */
.L_x_58:
[----:B-1----:R1:W2:Y:S02]  /*30f0*/  SYNCS.PHASECHK.TRANS64.TRYWAIT P0, [R0+URZ+0x140], R3 ;  /* 0x00014003000075a7 */ /* 0x0022a400080011ff */
[----:B--2---:R-:W-:Y:S05]  /*3100*/  @!P0 NANOSLEEP.SYNCS 0x989680 ;  /* 0x009896800000895d */ /* 0x004fea0003900000 */
[----:B------:R-:W2:Y:S02]  /*3110*/  @!P0 SYNCS.PHASECHK.TRANS64 P0, [R0+URZ+0x140], R3 ;  /* 0x00014003000085a7 */ /* 0x000ea400080010ff */
[----:B--2---:R-:W-:Y:S05]  /*3120*/  @P0 EXIT ;  /* 0x000000000000094d */ /* 0x004fea0003800000 */
[----:B------:R-:W-:Y:S05]  /*3130*/  BRA `(.L_x_58) ;  /* 0xfffffffc00ec7947 */ /* 0x000fea000383ffff */
.L_x_51:
[----:B------:R-:W-:-:S09]  /*3140*/  UISETP.NE.AND UP1, UPT, UR8, URZ, UPT ;  /* 0x000000ff0800728c */ /* 0x000fd2000bf25270 */
[----:B------:R-:W-:Y:S05]  /*3150*/  BRA.U UP1, `(.L_x_59) ;  /* 0x0000000d01187547 */ /* 0x000fea000b800000 */
[----:B------:R-:W-:Y:S01]  /*3160*/  UMOV UR4, 0x40 ;  /* 0x0000004000047882 */ /* 0x000fe20000000000 */
[----:B------:R-:W-:Y:S01]  /*3170*/  NOP ;  /* 0x0000000000007918 */ /* 0x000fe20000000000 */
[----:B------:R-:W-:Y:S01]  /*3180*/  ULEA UR4, UR37, UR4, 0x18 ;  /* 0x0000000425047291 */ /* 0x000fe2000f8ec0ff */
[----:B------:R-:W-:Y:S02]  /*3190*/  UMOV UR5, 0x400 ;  /* 0x0000040000057882 */ /* 0x000fe40000000000 */
[----:B------:R-:W-:-:S06]  /*31a0*/  ULEA UR37, UR37, UR5, 0x18 ;  /* 0x0000000525257291 */ /* 0x000fcc000f8ec0ff */
[----:B------:R-:W1:Y:S02]  /*31b0*/  LDS.U8 R0, [UR4+0x1c] ;  /* 0x00001c04ff007984 */ /* 0x000e640008000000 */
[----:B-1----:R-:W-:-:S13]  /*31c0*/  ISETP.NE.AND P0, PT, R0, RZ, PT ;  /* 0x000000ff0000720c */ /* 0x002fda0003f05270 */
[----:B------:R-:W-:Y:S05]  /*31d0*/  @P0 BRA `(.L_x_60) ;  /* 0x0000000000580947 */ /* 0x000fea0003800000 */
[----:B------:R-:W-:-:S13]  /*31e0*/  ELECT P0, URZ, PT ;  /* 0x0000000000ff782f */ /* 0x000fda0003800000 */
[----:B------:R-:W-:Y:S05]  /*31f0*/  @!P0 BRA `(.L_x_61) ;  /* 0x0000000000608947 */ /* 0x000fea0003800000 */
[----:B------:R-:W-:Y:S01]  /*3200*/  UMOV UR5, 0x10 ;  /* 0x0000001000057882 */ /* 0x000fe20000000000 */
[----:B------:R-:W-:Y:S01]  /*3210*/  HFMA2 R0, -RZ, RZ, 0, 5.9604644775390625e-08 ;  /* 0x00000001ff007431 */ /* 0x000fe200000001ff */
[----:B------:R-:W-:-:S03]  /*3220*/  MOV R2, 0xffff ;  /* 0x0000ffff00027802 */ /* 0x000fc60000000f00 */
[----:B------:R-:W-:Y:S04]  /*3230*/  DEPBAR.LE SB1, 0x36 ;  /* 0x00009d800000791a */ /* 0x000fe80000000000 */
[----:B------:R-:W1:Y:S02]  /*3240*/  UTCATOMSWS.FIND_AND_SET.ALIGN UP0, UR5, UR5 ;  /* 0x00000005000575e3 */ /* 0x000e640008000800 */
[----:B-1----:R-:W-:Y:S01]  /*3250*/  MOV R3, UR5 ;  /* 0x0000000500037c02 */ /* 0x002fe20008000f00 */
[----:B------:R-:W-:Y:S06]  /*3260*/  BRA.U UP0, `(.L_x_62) ;  /* 0x0000000100187547 */ /* 0x000fec000b800000 */
.L_x_63:
[----:B------:R-:W-:Y:S05]  /*3270*/  NANOSLEEP 0x64 ;  /* 0x000000640000795d */ /* 0x000fea0003800000 */
[----:B------:R-:W-:-:S05]  /*3280*/  UMOV UR5, 0x10 ;  /* 0x0000001000057882 */ /* 0x000fca0000000000 */
[----:B------:R-:W-:Y:S04]  /*3290*/  DEPBAR.LE SB1, 0x36 ;  /* 0x00009d800000791a */ /* 0x000fe80000000000 */
[----:B------:R-:W1:Y:S02]  /*32a0*/  UTCATOMSWS.FIND_AND_SET.ALIGN UP0, UR5, UR5 ;  /* 0x00000005000575e3 */ /* 0x000e640008000800 */
[----:B-1----:R-:W-:Y:S01]  /*32b0*/  MOV R3, UR5 ;  /* 0x0000000500037c02 */ /* 0x002fe20008000f00 */
[----:B------:R-:W-:Y:S05]  /*32c0*/  BRA.U !UP0, `(.L_x_63) ;  /* 0xfffffffd08e87547 */ /* 0x000fea000b83ffff */
.L_x_62:
[-C--:B------:R-:W-:Y:S02]  /*32d0*/  SHF.L.U32 R2, R2, R3.reuse, RZ ;  /* 0x0000000302027219 */ /* 0x080fe400000006ff */
[----:B------:R-:W-:Y:S01]  /*32e0*/  SHF.L.U32 R0, R0, R3, RZ ;  /* 0x0000000300007219 */ /* 0x000fe200000006ff */
[----:B------:R-:W-:Y:S02]  /*32f0*/  IMAD.SHL.U32 R3, R3, 0x20, RZ ;  /* 0x0000002003037824 */ /* 0x000fe400078e00ff */
[----:B------:R1:W-:Y:S04]  /*3300*/  ATOMS.OR RZ, [UR4+0x14], R2 ;  /* 0x00001402ffff798c */ /* 0x0003e8000b000004 */
[----:B------:R1:W-:Y:S04]  /*3310*/  ATOMS.OR RZ, [UR4+0x18], R0 ;  /* 0x00001800ffff798c */ /* 0x0003e8000b000004 */
[----:B------:R1:W-:Y:S01]  /*3320*/  STS [UR37+0x1c0], R3 ;  /* 0x0001c003ff007988 */ /* 0x0003e20008000825 */
[----:B------:R-:W-:Y:S05]  /*3330*/  BRA `(.L_x_61) ;  /* 0x0000000000107947 */ /* 0x000fea0003800000 */
.L_x_60:
[----:B------:R-:W-:Y:S02]  /*3340*/  MOV R0, 0xffffffff ;  /* 0xffffffff00007802 */ /* 0x000fe40000000f00 */
[----:B------:R-:W-:-:S03]  /*3350*/  MOV R2, 0x3380 ;  /* 0x0000338000027802 */ /* 0x000fc60000000f00 */
[----:B------:R1:W-:Y:S04]  /*3360*/  STS [UR37+0x1c0], R0 ;  /* 0x0001c000ff007988 */ /* 0x0003e80008000825 */
[----:B-1-3-5:R-:W-:Y:S05]  /*3370*/  CALL.REL.NOINC `($__internal_1_$__cuda_sm10x_tcgen05_guardrail_trap_phase_invalid_during_alloc) ;  /* 0x0000009000387944 */ /* 0x02afea0003c00000 */
.L_x_61:
[----:B------:R-:W-:Y:S05]  /*3380*/  WARPSYNC.ALL ;  /* 0x0000000000007948 */ /* 0x000fea0003800000 */
[----:B------:R-:W2:Y:S01]  /*3390*/  S2UR UR6, SR_CgaCtaId ;  /* 0x00000000000679c3 */ /* 0x000ea20000008800 */
[----:B------:R-:W-:Y:S01]  /*33a0*/  UMOV UR4, 0x400 ;  /* 0x0000040000047882 */ /* 0x000fe20000000000 */
[----:B------:R-:W-:-:S06]  /*33b0*/  NOP ;  /* 0x0000000000007918 */ /* 0x000fcc0000000000 */
[----:B------:R-:W-:Y:S06]  /*33c0*/  BAR.ARV 0x6, 0xa0 ;  /* 0x0182800000007b1d */ /* 0x000fec0000002000 */
[----:B------:R-:W4:Y:S01]  /*33d0*/  LDCU UR7, c[0x0][0x38c] ;  /* 0x00007180ff0777ac */ /* 0x000f220008000800 */
[----:B------:R-:W-:Y:S01]  /*33e0*/  IMAD.MOV.U32 R11, RZ, RZ, 0x1 ;  /* 0x00000001ff0b7424 */ /* 0x000fe200078e00ff */
[----:B------:R-:W-:Y:S01]  /*33f0*/  CS2R R8, SRZ ;  /* 0x0000000000087805 */ /* 0x000fe2000001ff00 */
[----:B------:R-:W-:Y:S01]  /*3400*/  IMAD.MOV.U32 R10, RZ, RZ, RZ ;  /* 0x000000ffff0a7224 */ /* 0x000fe200078e00ff */
[----:B------:R-:W-:Y:S01]  /*3410*/  UMOV UR18, URZ ;  /* 0x000000ff00127c82 */ /* 0x000fe20008000000 */
[----:B------:R-:W-:Y:S01]  /*3420*/  UMOV UR17, URZ ;  /* 0x000000ff00117c82 */ /* 0x000fe20008000000 */
[----:B------:R-:W-:Y:S01]  /*3430*/  UMOV UR20, 0x0 ;  /* 0x0000000000147882 */ /* 0x000fe20000000000 */
[----:B------:R-:W-:Y:S01]  /*3440*/  UMOV UR21, 0x8400490 ;  /* 0x0840049000157882 */ /* 0x000fe20000000000 */
[----:B--2---:R-:W-:Y:S01]  /*3450*/  ULEA UR6, UR6, UR4, 0x18 ;  /* 0x0000000406067291 */ /* 0x004fe2000f8ec0ff */
[----:B------:R-:W2:Y:S03]  /*3460*/  LDCU UR4, c[0x0][0x38c] ;  /* 0x00007180ff0477ac */ /* 0x000ea60008000800 */
[----:B------:R-:W-:-:S02]  /*3470*/  UIADD3 UR11, UPT, UPT, UR6, 0xc400, URZ ;  /* 0x0000c400060b7890 */ /* 0x000fc4000fffe0ff */
[----:B----4-:R-:W-:-:S03]  /*3480*/  UIADD3 UR7, UPT, UPT, UR7, 0x1f, URZ ;  /* 0x0000001f07077890 */ /* 0x010fc6000fffe0ff */
[----:B-1----:R-:W1:Y:S01]  /*3490*/  LDS R0, [UR6+0x1c0] ;  /* 0x0001c006ff007984 */ /* 0x002e620008000800 */
[----:B------:R-:W-:Y:S02]  /*34a0*/  UIADD3 UR12, UPT, UPT, UR6, 0x1a400, URZ ;  /* 0x0001a400060c7890 */ /* 0x000fe4000fffe0ff */
[----:B------:R-:W-:Y:S02]  /*34b0*/  USHF.R.S32.HI UR5, URZ, 0x1f, UR7 ;  /* 0x0000001fff057899 */ /* 0x000fe40008011407 */
[----:B------:R-:W-:Y:S02]  /*34c0*/  USHF.R.U32.HI UR11, URZ, 0x4, UR11 ;  /* 0x00000004ff0b7899 */ /* 0x000fe4000801160b */
[----:B------:R-:W-:Y:S02]  /*34d0*/  ULEA.HI UR5, UR5, UR7, URZ, 0x5 ;  /* 0x0000000705057291 */ /* 0x000fe4000f8f28ff */
[----:B------:R-:W-:Y:S02]  /*34e0*/  USHF.R.U32.HI UR12, URZ, 0x4, UR12 ;  /* 0x00000004ff0c7899 */ /* 0x000fe4000801160c */
[----:B------:R-:W-:-:S02]  /*34f0*/  USHF.R.S32.HI UR5, URZ, 0x5, UR5 ;  /* 0x00000005ff057899 */ /* 0x000fc40008011405 */
[----:B------:R-:W-:Y:S02]  /*3500*/  ULOP3.LUT UR11, UR11, 0x3fff, URZ, 0xc0, !UPT ;  /* 0x00003fff0b0b7892 */ /* 0x000fe4000f8ec0ff */
[----:B------:R-:W-:Y:S02]  /*3510*/  UISETP.LT.AND UP0, UPT, UR5, 0x1, UPT ;  /* 0x000000010500788c */ /* 0x000fe4000bf01270 */
[----:B------:R-:W-:Y:S02]  /*3520*/  ULOP3.LUT UR12, UR12, 0x3fff, URZ, 0xc0, !UPT ;  /* 0x00003fff0c0c7892 */ /* 0x000fe4000f8ec0ff */
[----:B------:R-:W-:Y:S02]  /*3530*/  USEL UR10, UR5, 0x1, !UP0 ;  /* 0x00000001050a7887 */ /* 0x000fe4000c000000 */
[----:B------:R-:W-:Y:S02]  /*3540*/  ULOP3.LUT UR11, UR11, 0x10000, URZ, 0xfc, !UPT ;  /* 0x000100000b0b7892 */ /* 0x000fe4000f8efcff */
[----:B------:R-:W-:-:S02]  /*3550*/  ULOP3.LUT UR12, UR12, 0x10000, URZ, 0xfc, !UPT ;  /* 0x000100000c0c7892 */ /* 0x000fc4000f8efcff */
[----:B------:R-:W-:Y:S02]  /*3560*/  UIADD3 UR10, UPT, UPT, -UR10, URZ, URZ ;  /* 0x000000ff0a0a7290 */ /* 0x000fe4000fffe1ff */
[----:B--2---:R-:W-:Y:S01]  /*3570*/  UISETP.GE.AND UP3, UPT, UR4, 0x1, UPT ;  /* 0x000000010400788c */ /* 0x004fe2000bf66270 */
[----:B-1----:R-:W-:-:S15]  /*3580*/  R2UR UR19, R0 ;  /* 0x00000000001372ca */ /* 0x002fde00000e0000 */
.L_x_70:
[----:B------:R-:W-:Y:S02]  /*3590*/  LEA R0, R10, UR6, 0x3 ;  /* 0x000000060a007c11 */ /* 0x000fe4000f8e18ff */
[----:B------:R-:W-:Y:S02]  /*35a0*/  SHF.L.U32 R5, R9, 0x1f, RZ ;  /* 0x0000001f09057819 */ /* 0x000fe400000006ff */
[----:B------:R-:W-:Y:S01]  /*35b0*/  PLOP3.LUT P0, PT, PT, PT, UP3, 0x80, 0x8 ;  /* 0x000000000008781c */ /* 0x000fe20003f0f038 */
[----:B------:R-:W-:Y:S01]  /*35c0*/  VIADD R3, R0, 0x140 ;  /* 0x0000014000037836 */ /* 0x000fe20000000000 */
[----:B-1----:R-:W1:Y:S02]  /*35d0*/  SYNCS.PHASECHK.TRANS64.TRYWAIT P1, [R0+URZ+0x130], R5 ;  /* 0x00013005000075a7 */ /* 0x002e6400080211ff */
[----:B-1--4-:R-:W-:Y:S09]  /*35e0*/  @!P1 BRA `(.L_x_64) ;  /* 0x0000008400d09947 */ /* 0x012ff20003800000 */
.L_x_172:
[----:B------:R-:W-:Y:S01]  /*35f0*/  LEA R4, R10, UR6, 0x4 ;  /* 0x000000060a047c11 */ /* 0x000fe2000f8e20ff */
[----:B------:R-:W-:Y:S01]  /*3600*/  @UP3 ULEA UR4, UR17, UR6, 0x3 ;  /* 0x0000000611043291 */ /* 0x000fe2000f8e18ff */
[----:B------:R-:W-:Y:S01]  /*3610*/  PLOP3.LUT P2, PT, PT, PT, PT, 0x80, 0x8 ;  /* 0x000000000008781c */ /* 0x000fe20003f4f070 */
[----:B------:R-:W-:Y:S01]  /*3620*/  ULEA UR9, UR18, UR6, 0x3 ;  /* 0x0000000612097291 */ /* 0x000fe2000f8e18ff */
[----:B------:R-:W-:Y:S02]  /*3630*/  PRMT R3, RZ, 0x654, R3 ;  /* 0x00000654ff037816 */ /* 0x000fe40000000003 */
[----:B-1----:R-:W1:Y:S01]  /*3640*/  LDS.128 R4, [R4+0x1a0] ;  /* 0x0001a00004047984 */ /* 0x002e620000000c00 */
[----:B------:R-:W-:Y:S02]  /*3650*/  @P0 SHF.L.U32 R2, R8, 0x1f, RZ ;  /* 0x0000001f08020819 */ /* 0x000fe400000006ff */
[----:B------:R-:W-:Y:S01]  /*3660*/  SHF.L.U32 R0, R11, 0x1f, RZ ;  /* 0x0000001f0b007819 */ /* 0x000fe200000006ff */
[----:B------:R-:W-:Y:S01]  /*3670*/  @!PT LDS RZ, [RZ] ;  /* 0x00000000fffff984 */ /* 0x000fe20000000800 */
[----:B------:R-:W-:Y:S01]  /*3680*/  @!PT LDS RZ, [RZ] ;  /* 0x00000000fffff984 */ /* 0x000fe20000000800 */
[----:B------:R-:W-:Y:S01]  /*3690*/  @!PT LDS RZ, [RZ] ;  /* 0x00000000fffff984 */ /* 0x000fe20000000800 */
[----:B------:R-:W-:Y:S01]  /*36a0*/  @!PT LDS RZ, [RZ] ;  /* 0x00000000fffff984 */ /* 0x000fe20000000800 */
[----:B------:R2:W-:Y:S06]  /*36b0*/  MEMBAR.ALL.CTA ;  /* 0x0000000000007992 */ /* 0x0005ec0000008000 */
[----:B--2---:R-:W2:Y:S02]  /*36c0*/  FENCE.VIEW.ASYNC.S ;  /* 0x00000000000073c6 */ /* 0x004ea40000000000 */
[----:B--2---:R2:W-:Y:S01]  /*36d0*/  SYNCS.ARRIVE.TRANS64.RED.A1T0 RZ, [R3+URZ], RZ ;  /* 0x000000ff03ff79a7 */ /* 0x0045e200081004ff */
[----:B------:R2:W4:Y:S01]  /*36e0*/  @P0 SYNCS.PHASECHK.TRANS64.TRYWAIT P2, [UR4], R2 ;  /* 0x00000002ff0005a7 */ /* 0x0005220008041104 */
[----:B-1----:R-:W-:Y:S01]  /*36f0*/  LOP3.LUT P1, RZ, R6, 0x1, RZ, 0xc0, !PT ;  /* 0x0000000106ff7812 */ /* 0x002fe2000782c0ff */
[----:B------:R-:W1:Y:S02]  /*3700*/  SYNCS.PHASECHK.TRANS64.TRYWAIT P0, [UR9+0x160], R0 ;  /* 0x00016000ff0075a7 */ /* 0x000e640008001109 */
[----:B-12-4-:R-:W-:Y:S10]  /*3710*/  @!P0 BRA `(.L_x_65) ;  /* 0x0000008400988947 */ /* 0x016ff40003800000 */
.L_x_174:
[----:B------:R-:W-:Y:S01]  /*3720*/  IADD3 R10, PT, PT, R10, 0x1, RZ ;  /* 0x000000010a0a7810 */ /* 0x000fe20007ffe0ff */
[----:B------:R-:W-:Y:S06]  /*3730*/  BRA.U !UP3, `(.L_x_66) ;  /* 0x000000010b887547 */ /* 0x000fec000b800000 */
[----:B------:R-:W-:Y:S02]  /*3740*/  ULEA UR8, UR18, UR19, 0x8 ;  /* 0x0000001312087291 */ /* 0x000fe4000f8e40ff */
[----:B------:R-:W-:Y:S01]  /*3750*/  UPLOP3.LUT UP4, UPT, UPT, UPT, UPT, 0x40, 0x4 ;  /* 0x000000000004789c */ /* 0x000fe20003f8e870 */
[----:B------:R-:W-:Y:S01]  /*3760*/  UMOV UR16, UR10 ;  /* 0x0000000a00107c82 */ /* 0x000fe20008000000 */
[----:B------:R-:W-:Y:S01]  /*3770*/  UMOV UR15, UR5 ;  /* 0x00000005000f7c82 */ /* 0x000fe20008000000 */
[----:B------:R-:W-:-:S08]  /*3780*/  UMOV UR14, UR17 ;  /* 0x00000011000e7c82 */ /* 0x000fd00008000000 */
.L_x_69:
[----:B------:R-:W-:Y:S02]  /*3790*/  UIADD3 UR16, UPT, UPT, UR16, 0x1, URZ ;  /* 0x0000000110107890 */ /* 0x000fe4000fffe0ff */
[----:B--2---:R-:W-:Y:S02]  /*37a0*/  ULEA UR7, UR14, UR6, 0x3 ;  /* 0x000000060e077291 */ /* 0x004fe4000f8e18ff */
[----:B------:R-:W-:Y:S01]  /*37b0*/  UISETP.NE.AND UP0, UPT, UR16, URZ, UPT ;  /* 0x000000ff1000728c */ /* 0x000fe2000bf05270 */
[----:B----4-:R-:W-:Y:S10]  /*37c0*/  @P2 BRA `(.L_x_67) ;  /* 0x00000000000c2947 */ /* 0x010ff40003800000 */
[----:B-1----:R-:W-:Y:S04]  /*37d0*/  SHF.L.U32 R3, R8, 0x1f, RZ ;  /* 0x0000001f08037819 */ /* 0x002fe800000006ff */
[----:B------:R-:W1:Y:S02]  /*37e0*/  SYNCS.PHASECHK.TRANS64.TRYWAIT P0, [UR7], R3 ;  /* 0x00000003ff0075a7 */ /* 0x000e640008001107 */
[----:B-1----:R-:W-:Y:S05]  /*37f0*/  @!P0 BRA `(.L_x_68) ;  /* 0x0000008400788947 */ /* 0x002fea0003800000 */
.L_x_67:
[----:B------:R-:W-:Y:S01]  /*3800*/  UISETP.NE.AND UP1, UPT, UR15, 0x1, UPT ;  /* 0x000000010f00788c */ /* 0x000fe2000bf25270 */
[----:B------:R-:W-:Y:S01]  /*3810*/  PLOP3.LUT P2, PT, PT, PT, PT, 0x80, 0x8 ;  /* 0x000000000008781c */ /* 0x000fe20003f4f070 */
[----:B------:R-:W-:Y:S02]  /*3820*/  UIADD3 UR17, UPT, UPT, UR14, 0x1, URZ ;  /* 0x000000010e117890 */ /* 0x000fe4000fffe0ff */
[----:B------:R-:W-:Y:S02]  /*3830*/  ULEA UR22, UR14, UR12, 0x9 ;  /* 0x0000000c0e167291 */ /* 0x000fe4000f8e48ff */
[----:B------:R-:W-:Y:S01]  /*3840*/  UISETP.NE.AND UP2, UPT, UR17, 0xe, UPT ;  /* 0x0000000e1100788c */ /* 0x000fe2000bf45270 */
[----:B------:R-:W-:Y:S01]  /*3850*/  PLOP3.LUT P0, PT, PT, PT, UP1, 0x80, 0x8 ;  /* 0x000000000008781c */ /* 0x000fe20003f0f018 */
[----:B------:R-:W-:Y:S02]  /*3860*/  ULEA UR24, UR14, UR11, 0x8 ;  /* 0x0000000b0e187291 */ /* 0x000fe4000f8e40ff */
[----:B------:R-:W-:Y:S02]  /*3870*/  USEL UR13, URZ, 0x1, UP2 ;  /* 0x00000001ff0d7887 */ /* 0x000fe40009000000 */
[----:B------:R-:W-:Y:S02]  /*3880*/  USEL UR17, UR17, URZ, UP2 ;  /* 0x000000ff11117287 */ /* 0x000fe40009000000 */
[----:B------:R-:W-:Y:S02]  /*3890*/  UIADD3 UR7, UPT, UPT, UR7, 0x70, URZ ;  /* 0x0000007007077890 */ /* 0x000fe4000fffe0ff */
[----:B------:R-:W-:Y:S01]  /*38a0*/  @UP1 ULEA UR4, UR17, UR6, 0x3 ;  /* 0x0000000611041291 */ /* 0x000fe2000f8e18ff */
[----:B------:R-:W-:Y:S01]  /*38b0*/  LOP3.LUT R8, R8, UR13, RZ, 0x3c, !PT ;  /* 0x0000000d08087c12 */ /* 0x000fe2000f8e3cff */
[----:B------:R-:W-:Y:S01]  /*38c0*/  UMOV UR23, 0xc0004010 ;  /* 0xc000401000177882 */ /* 0x000fe20000000000 */
[----:B------:R-:W-:Y:S01]  /*38d0*/  UMOV UR25, 0xc0004010 ;  /* 0xc000401000197882 */ /* 0x000fe20000000000 */
[----:B------:R-:W-:Y:S01]  /*38e0*/  UIADD3 UR15, UPT, UPT, UR15, -0x1, URZ ;  /* 0xffffffff0f0f7890 */ /* 0x000fe2000fffe0ff */
[----:B-1----:R-:W-:Y:S01]  /*38f0*/  @P0 SHF.L.U32 R0, R8, 0x1f, RZ ;  /* 0x0000001f08000819 */ /* 0x002fe200000006ff */
[----:B------:R-:W-:Y:S03]  /*3900*/  UMOV UR14, UR17 ;  /* 0x00000011000e7c82 */ /* 0x000fe60008000000 */
[----:B------:R2:W4:Y:S01]  /*3910*/  @P0 SYNCS.PHASECHK.TRANS64.TRYWAIT P2, [UR4], R0 ;  /* 0x00000000ff0005a7 */ /* 0x0005220008041104 */
[----:B------:R2:W-:Y:S01]  /*3920*/  UTCQMMA gdesc[UR24], gdesc[UR22], tmem[UR8], tmem[UR20], idesc[UR21], UP4 ;  /* 0x00ff1416180075ea */ /* 0x0005e2000a000308 */
[----:B------:R-:W-:Y:S01]  /*3930*/  UPLOP3.LUT UP4, UPT, UPT, UPT, UPT, 0x80, 0x8 ;  /* 0x000000000008789c */ /* 0x000fe20003f8f070 */
[----:B------:R2:W-:Y:S01]  /*3940*/  UTCBAR [UR7], URZ ;  /* 0x000000ff070073e9 */ /* 0x0005e200080000ff */
[----:B------:R-:W-:Y:S09]  /*3950*/  BRA.U UP0, `(.L_x_69) ;  /* 0xfffffffd008c7547 */ /* 0x000ff2000b83ffff */
.L_x_66:
[----:B------:R-:W-:Y:S01]  /*3960*/  UIADD3 UR18, UPT, UPT, UR18, 0x1, URZ ;  /* 0x0000000112127890 */ /* 0x000fe2000fffe0ff */
[C---:B------:R-:W-:Y:S01]  /*3970*/  ISETP.NE.AND P0, PT, R10.reuse, 0x2, PT ;  /* 0x000000020a00780c */ /* 0x040fe20003f05270 */
[----:B------:R-:W-:Y:S02]  /*3980*/  UIADD3 UR9, UPT, UPT, UR9, 0x150, URZ ;  /* 0x0000015009097890 */ /* 0x000fe4000fffe0ff */
[----:B------:R-:W-:Y:S01]  /*3990*/  UISETP.NE.AND UP0, UPT, UR18, 0x2, UPT ;  /* 0x000000021200788c */ /* 0x000fe2000bf05270 */
[----:B-12---:R-:W-:Y:S02]  /*39a0*/  SEL R0, RZ, 0x1, P0 ;  /* 0x00000001ff007807 */ /* 0x006fe40000000000 */
[----:B------:R-:W-:Y:S01]  /*39b0*/  SEL R10, R10, RZ, P0 ;  /* 0x000000ff0a0a7207 */ /* 0x000fe20000000000 */
[----:B------:R-:W-:Y:S01]  /*39c0*/  USEL UR4, URZ, 0x1, UP0 ;  /* 0x00000001ff047887 */ /* 0x000fe20008000000 */
[----:B------:R-:W-:Y:S01]  /*39d0*/  LOP3.LUT R9, R9, R0, RZ, 0x3c, !PT ;  /* 0x0000000009097212 */ /* 0x000fe200078e3cff */
[----:B------:R-:W-:Y:S01]  /*39e0*/  USEL UR18, UR18, URZ, UP0 ;  /* 0x000000ff12127287 */ /* 0x000fe20008000000 */
[----:B------:R1:W-:Y:S03]  /*39f0*/  UTCBAR [UR9], URZ ;  /* 0x000000ff090073e9 */ /* 0x0003e600080000ff */
[----:B------:R-:W-:Y:S01]  /*3a00*/  LOP3.LUT R11, R11, UR4, RZ, 0x3c, !PT ;  /* 0x000000040b0b7c12 */ /* 0x000fe2000f8e3cff */
[----:B------:R-:W-:Y:S07]  /*3a10*/  @P1 BRA `(.L_x_70) ;  /* 0xfffffff800dc1947 */ /* 0x000fee000383ffff */
[----:B------:R-:W2:Y:S01]  /*3a20*/  S2UR UR4, SR_CgaCtaId ;  /* 0x00000000000479c3 */ /* 0x000ea20000008800 */
[----:B------:R-:W-:Y:S01]  /*3a30*/  ELECT P0, URZ, PT ;  /* 0x0000000000ff782f */ /* 0x000fe20003800000 */
[----:B------:R-:W-:Y:S01]  /*3a40*/  IMAD.MOV.U32 R0, RZ, RZ, 0x1 ;  /* 0x00000001ff007424 */ /* 0x000fe200078e00ff */
[----:B------:R-:W-:Y:S01]  /*3a50*/  UIADD3 UR6, UPT, UPT, UR6, 0x160, URZ ;  /* 0x0000016006067890 */ /* 0x000fe2000fffe0ff */
[----:B------:R-:W-:Y:S01]  /*3a60*/  SHF.L.U32 R3, R11, 0x1f, RZ ;  /* 0x0000001f0b037819 */ /* 0x000fe200000006ff */
[----:B------:R-:W-:-:S03]  /*3a70*/  UMOV UR5, 0x40 ;  /* 0x0000004000057882 */ /* 0x000fc60000000000 */
[----:B------:R-:W-:Y:S01]  /*3a80*/  UVIRTCOUNT.DEALLOC.SMPOOL 0x80 ;  /* 0x000000800000784c */ /* 0x000fe20000000000 */
[----:B--2---:R-:W-:Y:S02]  /*3a90*/  ULEA UR4, UR4, UR5, 0x18 ;  /* 0x0000000504047291 */ /* 0x004fe4000f8ec0ff */
[----:B------:R-:W-:-:S07]  /*3aa0*/  ULEA UR5, UR18, UR6, 0x3 ;  /* 0x0000000612057291 */ /* 0x000fce000f8e18ff */
[----:B------:R2:W-:Y:S02]  /*3ab0*/  @P0 STS.U8 [UR4+0x1c], R0 ;  /* 0x00001c00ff000988 */ /* 0x0005e40008000004 */
[----:B------:R-:W3:Y:S02]  /*3ac0*/  SYNCS.PHASECHK.TRANS64.TRYWAIT P0, [UR5], R3 ;  /* 0x00000003ff0075a7 */ /* 0x000ee40008001105 */
[----:B--23--:R-:W-:Y:S05]  /*3ad0*/  @!P0 BRA `(.L_x_71) ;  /* 0x0000008000d88947 */ /* 0x00cfea0003800000 */
.L_x_177:
[----:B------:R-:W-:-:S04]  /*3ae0*/  UIADD3 UR7, UPT, UPT, UR18, 0x1, URZ ;  /* 0x0000000112077890 */ /* 0x000fc8000fffe0ff */
[----:B------:R-:W-:-:S04]  /*3af0*/  UISETP.NE.AND UP0, UPT, UR7, 0x2, UPT ;  /* 0x000000020700788c */ /* 0x000fc8000bf05270 */
[----:B------:R-:W-:Y:S02]  /*3b00*/  USEL UR5, URZ, 0x1, UP0 ;  /* 0x00000001ff057887 */ /* 0x000fe40008000000 */
[----:B------:R-:W-:-:S04]  /*3b10*/  USEL UR7, UR7, URZ, UP0 ;  /* 0x000000ff07077287 */ /* 0x000fc80008000000 */
[----:B------:R-:W-:Y:S01]  /*3b20*/  ULEA UR7, UR7, UR6, 0x3 ;  /* 0x0000000607077291 */ /* 0x000fe2000f8e18ff */
[----:B--2---:R-:W-:-:S04]  /*3b30*/  LOP3.LUT R3, R11, UR5, RZ, 0x3c, !PT ;  /* 0x000000050b037c12 */ /* 0x004fc8000f8e3cff */
[----:B------:R-:W-:-:S04]  /*3b40*/  SHF.L.U32 R3, R3, 0x1f, RZ ;  /* 0x0000001f03037819 */ /* 0x000fc800000006ff */
[----:B------:R-:W2:Y:S02]  /*3b50*/  SYNCS.PHASECHK.TRANS64.TRYWAIT P0, [UR7], R3 ;  /* 0x00000003ff0075a7 */ /* 0x000ea40008001107 */
[----:B--2---:R-:W-:Y:S05]  /*3b60*/  @!P0 BRA `(.L_x_72) ;  /* 0x0000008000cc8947 */ /* 0x004fea0003800000 */
.L_x_179:
[----:B------:R-:W-:Y:S01]  /*3b70*/  NOP ;  /* 0x0000000000007918 */ /* 0x000fe20000000000 */
[----:B--2---:R-:W2:Y:S01]  /*3b80*/  LDS R0, [UR4+0x14] ;  /* 0x00001404ff007984 */ /* 0x004ea20008000800 */
[----:B------:R-:W-:Y:S01]  /*3b90*/  ULOP3.LUT UR6, UR19, 0xffff, URZ, 0xc0, !UPT ;  /* 0x0000ffff13067892 */ /* 0x000fe2000f8ec0ff */
[----:B------:R-:W-:Y:S01]  /*3ba0*/  UMOV UR8, 0xffff ;  /* 0x0000ffff00087882 */ /* 0x000fe20000000000 */
[----:B------:R-:W-:Y:S02]  /*3bb0*/  UMOV UR5, 0x1 ;  /* 0x0000000100057882 */ /* 0x000fe40000000000 */
[----:B------:R-:W-:-:S04]  /*3bc0*/  USHF.R.U32.HI UR6, URZ, 0x5, UR6 ;  /* 0x00000005ff067899 */ /* 0x000fc80008011606 */
[----:B------:R-:W-:Y:S02]  /*3bd0*/  USHF.L.U32 UR8, UR8, UR6, URZ ;  /* 0x0000000608087299 */ /* 0x000fe400080006ff */
[----:B------:R-:W-:-:S04]  /*3be0*/  USHF.L.U32 UR5, UR5, UR6, URZ ;  /* 0x0000000605057299 */ /* 0x000fc800080006ff */
[----:B--2---:R-:W-:-:S04]  /*3bf0*/  LOP3.LUT R0, R0, UR8, RZ, 0xc0, !PT ;  /* 0x0000000800007c12 */ /* 0x004fc8000f8ec0ff */
[----:B------:R-:W-:-:S13]  /*3c00*/  ISETP.NE.AND P0, PT, R0, UR8, PT ;  /* 0x0000000800007c0c */ /* 0x000fda000bf05270 */
[----:B------:R-:W-:Y:S05]  /*3c10*/  @P0 BRA `(.L_x_73) ;  /* 0x0000000000580947 */ /* 0x000fea0003800000 */
[----:B------:R-:W2:Y:S02]  /*3c20*/  LDS R0, [UR4+0x18] ;  /* 0x00001804ff007984 */ /* 0x000ea40008000800 */
[----:B--2---:R-:W-:-:S04]  /*3c30*/  LOP3.LUT R0, R0, UR5, RZ, 0xc0, !PT ;  /* 0x0000000500007c12 */ /* 0x004fc8000f8ec0ff */
[----:B------:R-:W-:-:S13]  /*3c40*/  ISETP.NE.AND P0, PT, R0, UR5, PT ;  /* 0x0000000500007c0c */ /* 0x000fda000bf05270 */
[----:B------:R-:W-:Y:S05]  /*3c50*/  @P0 BRA `(.L_x_74) ;  /* 0x00000000003c0947 */ /* 0x000fea0003800000 */
[----:B------:R-:W2:Y:S01]  /*3c60*/  S2R R2, SR_LANEID ;  /* 0x0000000000027919 */ /* 0x000ea20000000000 */
[----:B------:R-:W-:Y:S01]  /*3c70*/  ULOP3.LUT UR8, URZ, UR8, URZ, 0x33, !UPT ;  /* 0x00000008ff087292 */ /* 0x000fe2000f8e33ff */
[----:B------:R-:W-:Y:S01]  /*3c80*/  LOP3.LUT R4, RZ, UR5, RZ, 0x33, !PT ;  /* 0x00000005ff047c12 */ /* 0x000fe2000f8e33ff */
[----:B------:R-:W-:Y:S02]  /*3c90*/  VOTEU.ANY UR7, UPT, PT ;  /* 0x0000000000077886 */ /* 0x000fe400038e0100 */
[----:B------:R-:W-:Y:S01]  /*3ca0*/  UFLO.U32 UR7, UR7 ;  /* 0x00000007000772bd */ /* 0x000fe200080e0000 */
[----:B------:R-:W3:Y:S01]  /*3cb0*/  REDUX UR5, R4 ;  /* 0x00000000040573c4 */ /* 0x000ee20000000000 */
[----:B------:R-:W-:-:S06]  /*3cc0*/  IMAD.U32 R0, RZ, RZ, UR8 ;  /* 0x00000008ff007e24 */ /* 0x000fcc000f8e00ff */
[----:B------:R1:W-:Y:S01]  /*3cd0*/  UTCATOMSWS.AND URZ, UR8 ;  /* 0x0000000800ff79e3 */ /* 0x0003e20008000000 */
[----:B------:R-:W4:Y:S01]  /*3ce0*/  REDUX UR6, R0 ;  /* 0x00000000000673c4 */ /* 0x000f220000000000 */
[----:B--2---:R-:W-:Y:S01]  /*3cf0*/  ISETP.EQ.U32.AND P0, PT, R2, UR7, PT ;  /* 0x0000000702007c0c */ /* 0x004fe2000bf02070 */
[----:B---3--:R-:W-:Y:S01]  /*3d00*/  IMAD.U32 R2, RZ, RZ, UR5 ;  /* 0x00000005ff027e24 */ /* 0x008fe2000f8e00ff */
[----:B----4-:R-:W-:-:S11]  /*3d10*/  MOV R3, UR6 ;  /* 0x0000000600037c02 */ /* 0x010fd60008000f00 */
[----:B------:R1:W-:Y:S04]  /*3d20*/  @P0 ATOMS.AND RZ, [UR4+0x14], R3 ;  /* 0x00001403ffff098c */ /* 0x0003e8000a800004 */
[----:B------:R1:W-:Y:S01]  /*3d30*/  @P0 ATOMS.AND RZ, [UR4+0x18], R2 ;  /* 0x00001802ffff098c */ /* 0x0003e2000a800004 */
[----:B------:R-:W-:Y:S05]  /*3d40*/  BRA `(.L_x_75) ;  /* 0x0000000000147947 */ /* 0x000fea0003800000 */
.L_x_74:
[----:B------:R-:W-:Y:S02]  /*3d50*/  MOV R2, 0x3d70 ;  /* 0x00003d7000027802 */ /* 0x000fe40000000f00 */
[----:B-1--45:R-:W-:Y:S05]  /*3d60*/  CALL.REL.NOINC `($__internal_0_$__cuda_sm10x_tcgen05_guardrail_trap_col_being_dealloced_not_returned_by_alloc) ;  /* 0x0000008400b07944 */ /* 0x032fea0003c00000 */
[----:B------:R-:W-:Y:S05]  /*3d70*/  BRA `(.L_x_75) ;  /* 0x0000000000087947 */ /* 0x000fea0003800000 */
.L_x_73:
[----:B------:R-:W-:Y:S02]  /*3d80*/  MOV R2, 0x3da0 ;  /* 0x00003da000027802 */ /* 0x000fe40000000f00 */
[----:B-1--45:R-:W-:Y:S05]  /*3d90*/  CALL.REL.NOINC `($__internal_2_$__cuda_sm10x_tcgen05_guardrail_trap_unallocated_columns_being_dealloced) ;  /* 0x0000008400bc7944 */ /* 0x032fea0003c00000 */
.L_x_75:
[----:B------:R-:W-:Y:S01]  /*3da0*/  NOP ;  /* 0x0000000000007918 */ /* 0x000fe20000000000 */
[----:B-1----:R-:W-:Y:S05]  /*3db0*/  EXIT ;  /* 0x000000000000794d */ /* 0x002fea0003800000 */
.L_x_59:
[----:B------:R-:W-:-:S09]  /*3dc0*/  UISETP.NE.OR UP2, UPT, UR8, 0x3, !UP2 ;  /* 0x000000030800788c */ /* 0x000fd2000d745670 */
[----:B------:R-:W-:Y:S05]  /*3dd0*/  BRA.U UP2, `(.L_x_76) ;  /* 0x0000001102147547 */ /* 0x000fea000b800000 */
[----:B------:R-:W1:Y:S01]  /*3de0*/  LDC R0, c[0x0][0xb30] ;  /* 0x0002cc00ff007b82 */ /* 0x000e620000000800 */
[----:B------:R-:W2:Y:S01]  /*3df0*/  LDCU.64 UR8, c[0x0][0x888] ;  /* 0x00011100ff0877ac */ /* 0x000ea20008000a00 */
[----:B------:R-:W-:Y:S02]  /*3e00*/  HFMA2 R29, -RZ, RZ, 0, 0 ;  /* 0x00000000ff1d7431 */ /* 0x000fe400000001ff */
[----:B------:R-:W-:Y:S01]  /*3e10*/  IMAD.MOV.U32 R31, RZ, RZ, 0x1 ;  /* 0x00000001ff1f7424 */ /* 0x000fe200078e00ff */
[----:B------:R-:W-:Y:S01]  /*3e20*/  MOV R23, 0x2000 ;  /* 0x0000200000177802 */ /* 0x000fe20000000f00 */
[----:B------:R-:W4:Y:S01]  /*3e30*/  LDCU.64 UR4, c[0x0][0x890] ;  /* 0x00011200ff0477ac */ /* 0x000f220008000a00 */
[----:B------:R-:W-:Y:S01]  /*3e40*/  IMAD.MOV.U32 R30, RZ, RZ, RZ ;  /* 0x000000ffff1e7224 */ /* 0x000fe200078e00ff */
[----:B------:R-:W3:Y:S01]  /*3e50*/  LDC R19, c[0x0][0x370] ;  /* 0x0000dc00ff137b82 */ /* 0x000ee20000000800 */
[----:B------:R-:W-:Y:S01]  /*3e60*/  UMOV UR7, 0x400 ;  /* 0x0000040000077882 */ /* 0x000fe20000000000 */
[----:B------:R-:W-:-:S02]  /*3e70*/  UPLOP3.LUT UP1, UPT, UPT, UPT, UPT, 0x40, 0x4 ;  /* 0x000000000004789c */ /* 0x000fc40003f2e870 */
[----:B------:R-:W-:-:S04]  /*3e80*/  ULEA UR7, UR37, UR7, 0x18 ;  /* 0x0000000725077291 */ /* 0x000fc8000f8ec0ff */
[----:B------:R-:W3:Y:S01]  /*3e90*/  LDC R2, c[0x0][0xb0c] ;  /* 0x0002c300ff027b82 */ /* 0x000ee20000000800 */
[----:B------:R-:W-:Y:S02]  /*3ea0*/  UIADD3 UR13, UPT, UPT, UR7, 0xf8, URZ ;  /* 0x000000f8070d7890 */ /* 0x000fe4000fffe0ff */
[----:B--2---:R-:W-:Y:S02]  /*3eb0*/  UISETP.NE.U32.AND UP2, UPT, UR8, URZ, UPT ;  /* 0x000000ff0800728c */ /* 0x004fe4000bf45070 */
[----:B------:R-:W-:Y:S02]  /*3ec0*/  UIADD3 UR33, UPT, UPT, UR7, 0xe0, URZ ;  /* 0x000000e007217890 */ /* 0x000fe4000fffe0ff */
[----:B----4-:R-:W-:Y:S01]  /*3ed0*/  UISETP.NE.U32.AND UP3, UPT, UR4, URZ, UPT ;  /* 0x000000ff0400728c */ /* 0x010fe2000bf65070 */
[----:B------:R-:W2:Y:S01]  /*3ee0*/  LDC R18, c[0x0][0xb20] ;  /* 0x0002c800ff127b82 */ /* 0x000ea20000000800 */
[----:B-1----:R-:W-:Y:S01]  /*3ef0*/  ISETP.NE.AND P1, PT, R0, 0x1, PT ;  /* 0x000000010000780c */ /* 0x002fe20003f25270 */
[----:B------:R-:W-:-:S02]  /*3f00*/  UISETP.NE.AND.EX UP2, UPT, UR9, URZ, UPT, UP2 ;  /* 0x000000ff0900728c */ /* 0x000fc4000bf45320 */
[----:B------:R-:W-:Y:S02]  /*3f10*/  UIADD3 UR25, UPT, UPT, UR7, 0xe8, URZ ;  /* 0x000000e807197890 */ /* 0x000fe4000fffe0ff */
[----:B------:R-:W-:Y:S02]  /*3f20*/  UIADD3 UR17, UPT, UPT, UR7, 0xf0, URZ ;  /* 0x000000f007117890 */ /* 0x000fe4000fffe0ff */
[----:B------:R-:W1:Y:S01]  /*3f30*/  LDC.64 R32, c[0x0][0x348] ;  /* 0x0000d200ff207b82 */ /* 0x000e620000000a00 */
[----:B------:R-:W-:Y:S02]  /*3f40*/  UPRMT UR13, UR37, 0x654, UR13 ;  /* 0x00000654250d7896 */ /* 0x000fe4000800000d */
[----:B------:R-:W-:-:S05]  /*3f50*/  UISETP.NE.AND.EX UP3, UPT, UR5, URZ, UPT, UP3 ;  /* 0x000000ff0500728c */ /* 0x000fca000bf65330 */
[----:B------:R-:W4:Y:S08]  /*3f60*/  LDC.64 R16, c[0x0][0xb10] ;  /* 0x0002c400ff107b82 */ /* 0x000f300000000a00 */
[----:B------:R-:W1:Y:S08]  /*3f70*/  LDC.64 R6, c[0x0][0xb18] ;  /* 0x0002c600ff067b82 */ /* 0x000e700000000a00 */
[----:B------:R-:W1:Y:S08]  /*3f80*/  LDC.64 R4, c[0x0][0xb28] ;  /* 0x0002ca00ff047b82 */ /* 0x000e700000000a00 */
[----:B--23--:R-:W1:Y:S02]  /*3f90*/  LDC R22, c[0x0][0x374] ;  /* 0x0000dd00ff167b82 */ /* 0x00ce640000000800 */
.L_x_87:
[C---:B------:R-:W-:Y:S02]  /*3fa0*/  LEA R0, R30.reuse, UR7, 0x3 ;  /* 0x000000071e007c11 */ /* 0x040fe4000f8e18ff */
[----:B------:R-:W-:Y:S02]  /*3fb0*/  SHF.L.U32 R3, R29, 0x1f, RZ ;  /* 0x0000001f1d037819 */ /* 0x000fe400000006ff */
[----:B------:R-:W-:Y:S02]  /*3fc0*/  LEA R24, R30, UR7, 0x4 ;  /* 0x000000071e187c11 */ /* 0x000fe4000f8e20ff */
[----:B--2---:R-:W2:Y:S02]  /*3fd0*/  SYNCS.PHASECHK.TRANS64.TRYWAIT P0, [R0+URZ+0x130], R3 ;  /* 0x00013003000075a7 */ /* 0x004ea400080011ff */
[----:B--2---:R-:W-:Y:S05]  /*3fe0*/  @!P0 BRA `(.L_x_77) ;  /* 0x0000007c00c48947 */ /* 0x004fea0003800000 */
.L_x_180:
[----:B------:R-:W-:Y:S01]  /*3ff0*/  ISETP.GE.AND P0, PT, R72, 0x1, PT ;  /* 0x000000014800780c */ /* 0x000fe20003f06270 */
[----:B------:R-:W3:Y:S01]  /*4000*/  LDS.128 R24, [R24+0x1a0] ;  /* 0x0001a00018187984 */ /* 0x000ee20000000c00 */
[----:B--2---:R-:W-:Y:S01]  /*4010*/  VIADD R0, R0, 0x140 ;  /* 0x0000014000007836 */ /* 0x004fe20000000000 */
[----:B------:R-:W-:Y:S01]  /*4020*/  @!PT LDS RZ, [RZ] ;  /* 0x00000000fffff984 */ /* 0x000fe20000000800 */
[----:B------:R-:W-:Y:S01]  /*4030*/  @!PT LDS RZ, [RZ] ;  /* 0x00000000fffff984 */ /* 0x000fe20000000800 */
[----:B------:R-:W-:Y:S01]  /*4040*/  @!PT LDS RZ, [RZ] ;  /* 0x00000000fffff984 */ /* 0x000fe20000000800 */
[----:B------:R-:W-:Y:S01]  /*4050*/  @!PT LDS RZ, [RZ] ;  /* 0x00000000fffff984 */ /* 0x000fe20000000800 */
[----:B------:R2:W-:Y:S06]  /*4060*/  MEMBAR.ALL.CTA ;  /* 0x0000000000007992 */ /* 0x0005ec0000008000 */
[----:B--2---:R-:W2:Y:S01]  /*4070*/  FENCE.VIEW.ASYNC.S ;  /* 0x00000000000073c6 */ /* 0x004ea20000000000 */
[----:B------:R-:W-:Y:S04]  /*4080*/  PRMT R0, RZ, 0x654, R0 ;  /* 0x00000654ff007816 */ /* 0x000fe80000000000 */
[----:B--2---:R2:W-:Y:S01]  /*4090*/  SYNCS.ARRIVE.TRANS64.RED.A1T0 RZ, [R0+URZ], RZ ;  /* 0x000000ff00ff79a7 */ /* 0x0045e200081004ff */
[----:B---3--:R-:W-:Y:S11]  /*40a0*/  LOP3.LUT P3, RZ, R26, 0x1, RZ, 0xc0, !PT ;  /* 0x000000011aff7812 */ /* 0x008ff6000786c0ff */
[----:B------:R-:W-:Y:S02]  /*40b0*/  @!UPT UIADD3 URZ, UPT, UPT, URZ, URZ, URZ ;  /* 0x000000fffffff290 */ /* 0x000fe4000fffe0ff */
[----:B------:R-:W-:Y:S02]  /*40c0*/  @P3 MOV R13, R24 ;  /* 0x00000018000d3202 */ /* 0x000fe40000000f00 */
[----:B------:R-:W-:Y:S01]  /*40d0*/  @P3 LOP3.LUT R8, R25, 0xffff, RZ, 0xc0, !PT ;  /* 0x0000ffff19083812 */ /* 0x000fe200078ec0ff */
[----:B--2---:R-:W-:Y:S06]  /*40e0*/  @!P0 BRA `(.L_x_78) ;  /* 0x0000000000a48947 */ /* 0x004fec0003800000 */
[----:B-1----:R-:W-:Y:S01]  /*40f0*/  IMAD.HI.U32 R35, R22, R7, RZ ;  /* 0x0000000716237227 */ /* 0x002fe200078e00ff */
[----:B------:R-:W-:Y:S02]  /*4100*/  ISETP.NE.AND P0, PT, R6, 0x1, PT ;  /* 0x000000010600780c */ /* 0x000fe40003f05270 */
[----:B------:R-:W-:Y:S01]  /*4110*/  ISETP.NE.AND P2, PT, R72, 0x1, PT ;  /* 0x000000014800780c */ /* 0x000fe20003f45270 */
[----:B----4-:R-:W-:Y:S01]  /*4120*/  IMAD.HI.U32 R34, R19, R16, RZ ;  /* 0x0000001013227227 */ /* 0x010fe200078e00ff */
[----:B------:R-:W-:Y:S02]  /*4130*/  SHF.R.U32.HI R35, RZ, R18, R35 ;  /* 0x00000012ff237219 */ /* 0x000fe40000011623 */
[----:B------:R-:W-:Y:S01]  /*4140*/  ISETP.NE.AND P4, PT, R2, 0x1, PT ;  /* 0x000000010200780c */ /* 0x000fe20003f85270 */
[----:B------:R-:W-:Y:S01]  /*4150*/  IMAD.HI.U32 R36, R13, R16, RZ ;  /* 0x000000100d247227 */ /* 0x000fe200078e00ff */
[----:B------:R-:W-:Y:S02]  /*4160*/  SHF.R.U32.HI R34, RZ, R17, R34 ;  /* 0x00000011ff227219 */ /* 0x000fe40000011622 */
[----:B------:R-:W-:Y:S01]  /*4170*/  SEL R3, R22, R35, !P0 ;  /* 0x0000002316037207 */ /* 0x000fe20004000000 */
[C---:B------:R-:W-:Y:S01]  /*4180*/  IMAD.HI.U32 R35, R8.reuse, R7, RZ ;  /* 0x0000000708237227 */ /* 0x040fe200078e00ff */
[----:B------:R-:W-:Y:S02]  /*4190*/  SEL R11, R19, R34, !P4 ;  /* 0x00000022130b7207 */ /* 0x000fe40006000000 */
[----:B------:R-:W-:Y:S01]  /*41a0*/  SHF.R.U32.HI R36, RZ, R17, R36 ;  /* 0x00000011ff247219 */ /* 0x000fe20000011624 */
[----:B------:R-:W-:Y:S01]  /*41b0*/  IMAD.HI.U32 R38, R3, R4, RZ ;  /* 0x0000000403267227 */ /* 0x000fe200078e00ff */
[----:B------:R-:W-:Y:S03]  /*41c0*/  SHF.R.U32.HI R35, RZ, R18, R35 ;  /* 0x00000012ff237219 */ /* 0x000fe60000011623 */
[----:B------:R-:W-:Y:S01]  /*41d0*/  IMAD.HI.U32 R34, R11, R4, RZ ;  /* 0x000000040b227227 */ /* 0x000fe200078e00ff */
[----:B------:R-:W-:Y:S02]  /*41e0*/  @P2 SHF.R.U32.HI R3, RZ, R5, R38 ;  /* 0x00000005ff032219 */ /* 0x000fe40000011626 */
[----:B------:R-:W-:Y:S02]  /*41f0*/  SEL R9, R8, R35, !P0 ;  /* 0x0000002308097207 */ /* 0x000fe40004000000 */
[----:B------:R-:W-:Y:S01]  /*4200*/  @P2 SHF.R.U32.HI R11, RZ, R5, R34 ;  /* 0x00000005ff0b2219 */ /* 0x000fe20000011622 */
[C---:B------:R-:W-:Y:S01]  /*4210*/  IMAD R10, R72.reuse, R3, RZ ;  /* 0x00000003480a7224 */ /* 0x040fe200078e02ff */
[----:B------:R-:W-:Y:S01]  /*4220*/  SEL R3, R13, R36, !P4 ;  /* 0x000000240d037207 */ /* 0x000fe20006000000 */
[C---:B------:R-:W-:Y:S03]  /*4230*/  IMAD.HI.U32 R14, R9.reuse, R4, RZ ;  /* 0x00000004090e7227 */ /* 0x040fe600078e00ff */
[----:B------:R-:W-:Y:S01]  /*4240*/  ISETP.GE.AND P0, PT, R9, R10, PT ;  /* 0x0000000a0900720c */ /* 0x000fe20003f06270 */
[C---:B------:R-:W-:Y:S01]  /*4250*/  IMAD R12, R72.reuse, R11, RZ ;  /* 0x0000000b480c7224 */ /* 0x040fe200078e02ff */
[-C--:B------:R-:W-:Y:S04]  /*4260*/  SHF.R.U32.HI R14, RZ, R5.reuse, R14 ;  /* 0x00000005ff0e7219 */ /* 0x080fe8000001160e */
[----:B------:R-:W-:Y:S02]  /*4270*/  ISETP.GE.OR P0, PT, R3, R12, P0 ;  /* 0x0000000c0300720c */ /* 0x000fe40000706670 */
[----:B------:R-:W-:Y:S05]  /*4280*/  SEL R15, R9, R14, !P2 ;  /* 0x0000000e090f7207 */ /* 0x000fea0005000000 */
[----:B------:R-:W-:Y:S04]  /*4290*/  IMAD.MOV R14, RZ, RZ, -R15 ;  /* 0x000000ffff0e7224 */ /* 0x000fe800078e0a0f */
[----:B------:R-:W-:Y:S02]  /*42a0*/  IMAD R14, R72, R14, R9 ;  /* 0x0000000e480e7224 */ /* 0x000fe400078e0209 */
[C---:B------:R-:W-:Y:S05]  /*42b0*/  @!P0 IMAD.HI.U32 R10, R3.reuse, R4, RZ ;  /* 0x00000004030a8227 */ /* 0x040fea00078e00ff */
[----:B------:R-:W-:Y:S04]  /*42c0*/  @!P0 SHF.R.U32.HI R10, RZ, R5, R10 ;  /* 0x00000005ff0a8219 */ /* 0x000fe8000001160a */
[----:B------:R-:W-:Y:S01]  /*42d0*/  @!P0 SEL R0, R3, R10, !P2 ;  /* 0x0000000a03008207 */ /* 0x000fe20005000000 */
[----:B------:R-:W-:Y:S03]  /*42e0*/  IMAD.MOV R10, RZ, RZ, -R3 ;  /* 0x000000ffff0a7224 */ /* 0x000fe600078e0a03 */
[----:B------:R-:W-:Y:S01]  /*42f0*/  @!P0 IADD3 R15, PT, PT, R15, -R0, RZ ;  /* 0x800000000f0f8210 */ /* 0x000fe20007ffe0ff */
[----:B------:R-:W-:Y:S01]  /*4300*/  @!P0 IMAD R0, R11, R14, R0 ;  /* 0x0000000e0b008224 */ /* 0x000fe200078e0200 */
[----:B------:R-:W-:Y:S01]  /*4310*/  IADD3 R11, PT, PT, -R9, RZ, RZ ;  /* 0x000000ff090b7210 */ /* 0x000fe20007ffe1ff */
[----:B------:R-:W-:Y:S02]  /*4320*/  IMAD R13, R2, R10, R13 ;  /* 0x0000000a020d7224 */ /* 0x000fe400078e020d */
[----:B------:R-:W-:Y:S02]  /*4330*/  @!P0 IMAD R9, R15, R72, R3 ;  /* 0x000000480f098224 */ /* 0x000fe400078e0203 */
[----:B------:R-:W-:Y:S02]  /*4340*/  @!P0 IMAD.MOV.U32 R3, RZ, RZ, R0 ;  /* 0x000000ffff038224 */ /* 0x000fe400078e0000 */
[----:B------:R-:W-:Y:S02]  /*4350*/  IMAD R8, R6, R11, R8 ;  /* 0x0000000b06087224 */ /* 0x000fe400078e0208 */
[----:B------:R-:W-:Y:S02]  /*4360*/  IMAD R13, R3, R2, R13 ;  /* 0x00000002030d7224 */ /* 0x000fe400078e020d */
[----:B------:R-:W-:Y:S02]  /*4370*/  IMAD R8, R9, R6, R8 ;  /* 0x0000000609087224 */ /* 0x000fe400078e0208 */
.L_x_78:
[----:B------:R-:W-:Y:S05]  /*4380*/  BRA.U UP1, `(.L_x_79) ;  /* 0x0000000101107547 */ /* 0x000fea000b800000 */
[----:B------:R-:W-:Y:S04]  /*4390*/  MOV R0, UR6 ;  /* 0x0000000600007c02 */ /* 0x000fe80008000f00 */
[----:B------:R-:W-:Y:S04]  /*43a0*/  SHF.L.U32 R3, R0, 0x1f, RZ ;  /* 0x0000001f00037819 */ /* 0x000fe800000006ff */
[----:B------:R-:W2:Y:S02]  /*43b0*/  SYNCS.PHASECHK.TRANS64.TRYWAIT P0, [UR7+0x128], R3 ;  /* 0x00012803ff0075a7 */ /* 0x000ea40008001107 */
[----:B--2---:R-:W-:Y:S05]  /*43c0*/  @!P0 BRA `(.L_x_80) ;  /* 0x0000007800e08947 */ /* 0x004fea0003800000 */
.L_x_79:
[----:B------:R-:W-:Y:S02]  /*43d0*/  R2UR UR35, R21 ;  /* 0x00000000152372ca */ /* 0x000fe400000e0000 */
[----:B------:R-:W-:Y:S02]  /*43e0*/  R2UR UR34, R20 ;  /* 0x00000000142272ca */ /* 0x000fe400000e0000 */
[----:B------:R-:W-:Y:S02]  /*43f0*/  ISETP.NE.U32.AND P2, PT, RZ, UR4, PT ;  /* 0x00000004ff007c0c */ /* 0x000fe4000bf45070 */
[----:B------:R-:W-:Y:S02]  /*4400*/  SHF.L.U32 R12, R31, 0x1f, RZ ;  /* 0x0000001f1f0c7819 */ /* 0x000fe400000006ff */
[----:B------:R-:W-:Y:S05]  /*4410*/  ISETP.NE.AND.EX P2, PT, RZ, UR5, PT, P2 ;  /* 0x00000005ff007c0c */ /* 0x000fea000bf45320 */
[----:B------:R-:W-:Y:S02]  /*4420*/  USHF.L.U32 UR35, UR35, 0x7, URZ ;  /* 0x0000000723237899 */ /* 0x000fe400080006ff */
[----:B------:R-:W-:Y:S01]  /*4430*/  USHF.L.U32 UR34, UR34, 0x8, URZ ;  /* 0x0000000822227899 */ /* 0x000fe200080006ff */
[----:B------:R-:W-:Y:S11]  /*4440*/  BRA.U !UP3, `(.L_x_81) ;  /* 0x000000010b347547 */ /* 0x000ff6000b800000 */
[----:B------:R-:W-:Y:S01]  /*4450*/  UPLOP3.LUT UP0, UPT, UPT, UPT, UP2, 0x80, 0x8 ;  /* 0x000000000008789c */ /* 0x000fe20003f0f020 */
[----:B--2---:R-:W-:Y:S02]  /*4460*/  HFMA2 R0, -RZ, RZ, 0, 5.9604644775390625e-08 ;  /* 0x00000001ff007431 */ /* 0x004fe400000001ff */
[----:B------:R-:W-:Y:S03]  /*4470*/  IMAD.MOV.U32 R171, RZ, RZ, 0x1 ;  /* 0x00000001ffab7424 */ /* 0x000fe600078e00ff */
[----:B------:R-:W-:Y:S05]  /*4480*/  PLOP3.LUT P0, PT, PT, PT, UP0, 0x80, 0x8 ;  /* 0x000000000008781c */ /* 0x000fea0003f0f008 */
[----:B------:R-:W2:Y:S01]  /*4490*/  @UP0 LDCU.64 UR10, c[0x0][0x888] ;  /* 0x00011100ff0a07ac */ /* 0x000ea20008000a00 */
[----:B------:R-:W-:Y:S07]  /*44a0*/  @UP0 UIMAD UR8, UR36, UR4, URZ ;  /* 0x00000004240802a4 */ /* 0x000fee000f8e02ff */
[----:B------:R-:W-:Y:S01]  /*44b0*/  @!P0 PRMT R171, R0, 0x7610, R171 ;  /* 0x0000761000ab8816 */ /* 0x000fe200000000ab */
[----:B--2---:R-:W-:Y:S03]  /*44c0*/  @UP0 UIMAD.WIDE UR10, UR8, 0x4, UR10 ;  /* 0x00000004080a08a5 */ /* 0x004fe6000f8e020a */
[----:B------:R-:W2:Y:S03]  /*44d0*/  @!UP0 LDCU UR8, c[0x0][0x880] ;  /* 0x00011000ff0887ac */ /* 0x000ea60008000800 */
[----:B------:R-:W-:Y:S01]  /*44e0*/  IMAD.U32 R10, RZ, RZ, UR10 ;  /* 0x0000000aff0a7e24 */ /* 0x000fe2000f8e00ff */
[----:B------:R-:W-:Y:S05]  /*44f0*/  MOV R11, UR11 ;  /* 0x0000000b000b7c02 */ /* 0x000fea0008000f00 */
[----:B-----5:R3:W5:Y:S02]  /*4500*/  @P0 LDG.E R81, desc[UR46][R10.64] ;  /* 0x0000002e0a510981 */ /* 0x020764000c1e1900 */
[----:B--23--:R-:W-:Y:S07]  /*4510*/  @!P0 IMAD.U32 R81, RZ, RZ, UR8 ;  /* 0x00000008ff518e24 */ /* 0x00cfee000f8e00ff */
.L_x_81:
[----:B-----5:R-:W-:Y:S01]  /*4520*/  @!P2 FSETP.EQ.AND P0, PT, R81, RZ, PT ;  /* 0x000000ff5100a20b */ /* 0x020fe20003f02000 */
[----:B------:R-:W-:Y:S01]  /*4530*/  @!UPT UIADD3 URZ, UPT, UPT, URZ, URZ, URZ ;  /* 0x000000fffffff290 */ /* 0x000fe2000fffe0ff */
[----:B------:R-:W-:Y:S11]  /*4540*/  @!P2 BRA `(.L_x_82) ;  /* 0x000000000014a947 */ /* 0x000ff60003800000 */
[----:B------:R-:W-:Y:S02]  /*4550*/  LOP3.LUT P2, RZ, R171, 0xff, RZ, 0xc0, !PT ;  /* 0x000000ffabff7812 */ /* 0x000fe4000784c0ff */
[----:B------:R-:W-:Y:S04]  /*4560*/  PLOP3.LUT P0, PT, PT, PT, UP0, 0x80, 0x8 ;  /* 0x000000000008781c */ /* 0x000fe80003f0f008 */
[----:B------:R-:W-:Y:S07]  /*4570*/  PLOP3.LUT P0, PT, P0, PT, PT, 0x8, 0x80 ;  /* 0x000000000080781c */ /* 0x000fee000070e170 */
[----:B------:R-:W-:Y:S11]  /*4580*/  @P2 FSETP.EQ.AND P0, PT, R81, RZ, PT ;  /* 0x000000ff5100220b */ /* 0x000ff60003f02000 */
[----:B------:R-:W-:Y:S02]  /*4590*/  @!UPT UIADD3 URZ, UPT, UPT, URZ, URZ, URZ ;  /* 0x000000fffffff290 */ /* 0x000fe4000fffe0ff */
.L_x_82:
[----:B------:R-:W3:Y:S01]  /*45a0*/  SYNCS.PHASECHK.TRANS64.TRYWAIT P2, [UR7+0x100], R12 ;  /* 0x0001000cff0075a7 */ /* 0x000ee20008041107 */
[----:B------:R-:W-:Y:S04]  /*45b0*/  ELECT P4, URZ, PT ;  /* 0x0000000000ff782f */ /* 0x000fe80003880000 */
[----:B------:R-:W-:Y:S11]  /*45c0*/  PLOP3.LUT P4, PT, P0, P4, PT, 0xf2, 0x2f ;  /* 0x00000000002f781c */ /* 0x000ff60000789e72 */
[----:B------:R-:W-:Y:S02]  /*45d0*/  @!UPT UIADD3 URZ, UPT, UPT, URZ, URZ, URZ ;  /* 0x000000fffffff290 */ /* 0x000fe4000fffe0ff */
[----:B-1----:R-:W-:Y:S05]  /*45e0*/  @!P4 IADD3 R9, P0, PT, R32, 0x580, RZ ;  /* 0x000005802009c810 */ /* 0x002fea0007f1e0ff */
[----:B--2---:R-:W-:Y:S01]  /*45f0*/  @!P4 IMAD.X R0, RZ, RZ, R33, P0 ;  /* 0x000000ffff00c224 */ /* 0x004fe200000e0621 */
[----:B---3--:R-:W-:Y:S07]  /*4600*/  @!P2 BRA `(.L_x_83) ;  /* 0x000000780068a947 */ /* 0x008fee0003800000 */
.L_x_183:
[----:B------:R-:W-:Y:S01]  /*4610*/  @!P4 R2UR UR8, R0 ;  /* 0x000000000008c2ca */ /* 0x000fe200000e0000 */
[----:B------:R-:W-:Y:S01]  /*4620*/  VOTEU.ALL UP1, P4 ;  /* 0x0000000000ff7886 */ /* 0x000fe20002020000 */
[----:B------:R-:W-:Y:S01]  /*4630*/  @!P4 R2UR UR9, R9 ;  /* 0x000000000909c2ca */ /* 0x000fe200000e0000 */
[----:B------:R-:W-:Y:S01]  /*4640*/  @!P4 IMAD.MOV.U32 R0, RZ, RZ, 0x2000 ;  /* 0x00002000ff00c424 */ /* 0x000fe200078e00ff */
[----:B------:R-:W-:Y:S01]  /*4650*/  UMOV UR10, 0x0 ;  /* 0x00000000000a7882 */ /* 0x000fe20000000000 */
[----:B------:R-:W-:Y:S01]  /*4660*/  UMOV UR11, 0x10000000 ;  /* 0x10000000000b7882 */ /* 0x000fe20000000000 */
[----:B------:R-:W-:Y:S01]  /*4670*/  @!UP1 UIADD3 UR32, UPT, UPT, UR7, 0x200, URZ ;  /* 0x0000020007209890 */ /* 0x000fe2000fffe0ff */
[----:B------:R-:W-:Y:S01]  /*4680*/  @!P4 IADD3 R9, P0, PT, R32, 0x580, RZ ;  /* 0x000005802009c810 */ /* 0x000fe20007f1e0ff */
[----:B------:R-:W-:Y:S05]  /*4690*/  VOTEU.ALL UP1, P4 ;  /* 0x0000000000ff7886 */ /* 0x000fea0002020000 */
[----:B------:R-:W-:Y:S01]  /*46a0*/  IMAD.U32 R11, RZ, RZ, UR8 ;  /* 0x00000008ff0b7e24 */ /* 0x000fe2000f8e00ff */
[----:B------:R-:W-:Y:S01]  /*46b0*/  UPRMT UR8, UR37, 0x654, UR33 ;  /* 0x0000065425087896 */ /* 0x000fe20008000021 */
[----:B------:R-:W-:Y:S03]  /*46c0*/  IMAD.U32 R10, RZ, RZ, UR9 ;  /* 0x00000009ff0a7e24 */ /* 0x000fe6000f8e00ff */
[----:B------:R-:W-:Y:S02]  /*46d0*/  @!P4 R2UR UR15, R11 ;  /* 0x000000000b0fc2ca */ /* 0x000fe400000e0000 */
[----:B------:R-:W-:Y:S11]  /*46e0*/  @!P4 R2UR UR14, R10 ;  /* 0x000000000a0ec2ca */ /* 0x000ff600000e0000 */
[----:B------:R-:W-:Y:S02]  /*46f0*/  @!UPT UIADD3 URZ, UPT, UPT, URZ, URZ, URZ ;  /* 0x000000fffffff290 */ /* 0x000fe4000fffe0ff */
[----:B------:R2:W-:Y:S01]  /*4700*/  @!UP1 UTMALDG.3D [UR32], [UR14], desc[UR10] ;  /* 0x00000a200e0095b4 */ /* 0x0005e20008011000 */
[----:B------:R3:W-:Y:S01]  /*4710*/  @!P4 SYNCS.ARRIVE.TRANS64.RED.A0TR RZ, [UR7+0xe0], R0 ;  /* 0x0000e000ffffc9a7 */ /* 0x0007e20008300407 */
[----:B------:R-:W-:Y:S01]  /*4720*/  SYNCS.ARRIVE.TRANS64.RED.A1T0 RZ, [UR8], RZ ;  /* 0x000000ffffff79a7 */ /* 0x000fe20008100408 */
[----:B---3--:R-:W-:Y:S01]  /*4730*/  @!P4 IMAD.X R0, RZ, RZ, R33, P0 ;  /* 0x000000ffff00c224 */ /* 0x008fe200000e0621 */
[----:B------:R-:W3:Y:S02]  /*4740*/  SYNCS.PHASECHK.TRANS64.TRYWAIT P2, [UR7+0x108], R12 ;  /* 0x0001080cff0075a7 */ /* 0x000ee40008041107 */
[----:B--23--:R-:W-:Y:S05]  /*4750*/  @!P2 BRA `(.L_x_84) ;  /* 0x00000078002ca947 */ /* 0x00cfea0003800000 */
.L_x_185:
        /* <DEDUP_REMOVED lines=8> */
[----:B------:R-:W-:Y:S01]  /*47e0*/  @!UP1 UIADD3 UR24, UPT, UPT, UR7, 0x2200, URZ ;  /* 0x0000220007189890 */ /* 0x000fe2000fffe0ff */
[----:B------:R-:W-:Y:S01]  /*47f0*/  VOTEU.ALL UP1, P4 ;  /* 0x0000000000ff7886 */ /* 0x000fe20002020000 */
[----:B------:R-:W-:Y:S01]  /*4800*/  UMOV UR27, UR35 ;  /* 0x00000023001b7c82 */ /* 0x000fe20008000000 */
[----:B------:R-:W-:Y:S02]  /*4810*/  UMOV UR28, UR36 ;  /* 0x00000024001c7c82 */ /* 0x000fe40008000000 */
[----:B------:R-:W-:Y:S01]  /*4820*/  IMAD.U32 R11, RZ, RZ, UR8 ;  /* 0x00000008ff0b7e24 */ /* 0x000fe2000f8e00ff */
[----:B------:R-:W-:Y:S01]  /*4830*/  UPRMT UR8, UR37, 0x654, UR25 ;  /* 0x0000065425087896 */ /* 0x000fe20008000019 */
[----:B------:R-:W-:Y:S02]  /*4840*/  IMAD.U32 R10, RZ, RZ, UR9 ;  /* 0x00000009ff0a7e24 */ /* 0x000fe4000f8e00ff */
[----:B------:R-:W-:Y:S01]  /*4850*/  @!P4 IMAD.X R20, RZ, RZ, R33, P0 ;  /* 0x000000ffff14c224 */ /* 0x000fe200000e0621 */
[----:B------:R-:W-:Y:S02]  /*4860*/  @!P4 R2UR UR15, R11 ;  /* 0x000000000b0fc2ca */ /* 0x000fe400000e0000 */
[----:B------:R-:W-:Y:S11]  /*4870*/  @!P4 R2UR UR14, R10 ;  /* 0x000000000a0ec2ca */ /* 0x000ff600000e0000 */
[----:B------:R-:W-:Y:S02]  /*4880*/  @!UPT UIADD3 URZ, UPT, UPT, URZ, URZ, URZ ;  /* 0x000000fffffff290 */ /* 0x000fe4000fffe0ff */
[----:B------:R2:W-:Y:S01]  /*4890*/  @!UP1 UTMALDG.3D [UR24], [UR14], desc[UR10] ;  /* 0x00000a180e0095b4 */ /* 0x0005e20008011000 */
[----:B------:R2:W-:Y:S01]  /*48a0*/  @!P4 SYNCS.ARRIVE.TRANS64.RED.A0TR RZ, [UR7+0xe8], R0 ;  /* 0x0000e800ffffc9a7 */ /* 0x0005e20008300407 */
[----:B------:R-:W-:Y:S01]  /*48b0*/  SYNCS.ARRIVE.TRANS64.RED.A1T0 RZ, [UR8], RZ ;  /* 0x000000ffffff79a7 */ /* 0x000fe20008100408 */
[----:B------:R-:W3:Y:S02]  /*48c0*/  SYNCS.PHASECHK.TRANS64.TRYWAIT P2, [UR7+0x110], R12 ;  /* 0x0001100cff0075a7 */ /* 0x000ee40008041107 */
[----:B--23--:R-:W-:Y:S05]  /*48d0*/  @!P2 BRA `(.L_x_85) ;  /* 0x0000007400e4a947 */ /* 0x00cfea0003800000 */
.L_x_187:
[----:B------:R-:W2:Y:S01]  /*48e0*/  LDC.64 R14, c[0x0][0xb10] ;  /* 0x0002c400ff0e7b82 */ /* 0x000ea20000000a00 */
[----:B------:R-:W-:Y:S01]  /*48f0*/  @!P4 R2UR UR8, R20 ;  /* 0x000000001408c2ca */ /* 0x000fe200000e0000 */
[----:B------:R-:W-:Y:S01]  /*4900*/  VOTEU.ALL UP1, P4 ;  /* 0x0000000000ff7886 */ /* 0x000fe20002020000 */
[----:B------:R-:W-:Y:S01]  /*4910*/  @!P4 R2UR UR9, R21 ;  /* 0x000000001509c2ca */ /* 0x000fe200000e0000 */
[----:B------:R-:W-:Y:S01]  /*4920*/  UMOV UR10, 0x0 ;  /* 0x00000000000a7882 */ /* 0x000fe20000000000 */
[----:B------:R-:W-:Y:S03]  /*4930*/  UMOV UR11, 0x10000000 ;  /* 0x10000000000b7882 */ /* 0x000fe60000000000 */
[----:B------:R-:W3:Y:S01]  /*4940*/  LDC.64 R10, c[0x0][0xb18] ;  /* 0x0002c600ff0a7b82 */ /* 0x000ee20000000a00 */
[----:B------:R-:W-:Y:S01]  /*4950*/  @!UP1 UIADD3 UR18, UPT, UPT, UR34, 0x80, URZ ;  /* 0x0000008022129890 */ /* 0x000fe2000fffe0ff */
[----:B------:R-:W-:Y:S01]  /*4960*/  @P3 SHF.R.U32.HI R28, RZ, 0x10, R25 ;  /* 0x00000010ff1c3819 */ /* 0x000fe20000011619 */
[----:B------:R-:W-:Y:S01]  /*4970*/  @!UP1 UIADD3 UR16, UPT, UPT, UR7, 0x4200, URZ ;  /* 0x0000420007109890 */ /* 0x000fe2000fffe0ff */
[----:B------:R-:W-:Y:S01]  /*4980*/  VIADD R30, R30, 0x1 ;  /* 0x000000011e1e7836 */ /* 0x000fe20000000000 */
[----:B------:R-:W-:Y:S03]  /*4990*/  VOTEU.ALL UP1, P4 ;  /* 0x0000000000ff7886 */ /* 0x000fe60002020000 */
[----:B------:R-:W5:Y:S01]  /*49a0*/  @!P1 LDC R0, c[0x0][0xb20] ;  /* 0x0002c800ff009b82 */ /* 0x000f620000000800 */
[----:B------:R-:W-:Y:S01]  /*49b0*/  UMOV UR19, UR35 ;  /* 0x0000002300137c82 */ /* 0x000fe20008000000 */
[----:B------:R-:W-:Y:S01]  /*49c0*/  IMAD.U32 R21, RZ, RZ, UR8 ;  /* 0x00000008ff157e24 */ /* 0x000fe2000f8e00ff */
[----:B------:R-:W-:Y:S05]  /*49d0*/  UMOV UR20, UR36 ;  /* 0x0000002400147c82 */ /* 0x000fea0008000000 */
[----:B-1----:R-:W1:Y:S01]  /*49e0*/  @!P1 LDC R3, c[0x0][0xb0c] ;  /* 0x0002c300ff039b82 */ /* 0x002e620000000800 */
[----:B------:R-:W-:Y:S01]  /*49f0*/  IMAD.U32 R20, RZ, RZ, UR9 ;  /* 0x00000009ff147e24 */ /* 0x000fe2000f8e00ff */
[----:B------:R-:W-:Y:S01]  /*4a00*/  UPRMT UR8, UR37, 0x654, UR17 ;  /* 0x0000065425087896 */ /* 0x000fe20008000011 */
[----:B------:R-:W-:Y:S03]  /*4a10*/  @!P4 R2UR UR15, R21 ;  /* 0x00000000150fc2ca */ /* 0x000fe600000e0000 */
[----:B------:R-:W-:Y:S01]  /*4a20*/  @!P4 R2UR UR14, R20 ;  /* 0x00000000140ec2ca */ /* 0x000fe200000e0000 */
[----:B------:R-:W-:Y:S11]  /*4a30*/  @!P4 IMAD.MOV.U32 R20, RZ, RZ, 0x2000 ;  /* 0x00002000ff14c424 */ /* 0x000ff600078e00ff */
[----:B------:R-:W-:Y:S01]  /*4a40*/  @!UPT UIADD3 URZ, UPT, UPT, URZ, URZ, URZ ;  /* 0x000000fffffff290 */ /* 0x000fe2000fffe0ff */
[----:B------:R1:W-:Y:S01]  /*4a50*/  @!UP1 UTMALDG.3D [UR16], [UR14], desc[UR10] ;  /* 0x00000a100e0095b4 */ /* 0x0003e20008011000 */
[----:B------:R1:W-:Y:S02]  /*4a60*/  @!P4 SYNCS.ARRIVE.TRANS64.RED.A0TR RZ, [UR7+0xf0], R20 ;  /* 0x0000f014ffffc9a7 */ /* 0x0003e40008300407 */
[----:B-1----:R-:W-:Y:S01]  /*4a70*/  @!P1 ISETP.NE.AND P2, PT, R3, 0x1, PT ;  /* 0x000000010300980c */ /* 0x002fe20003f45270 */
[C---:B--2---:R-:W-:Y:S01]  /*4a80*/  @!P1 IMAD.HI.U32 R14, R13.reuse, R14, RZ ;  /* 0x0000000e0d0e9227 */ /* 0x044fe200078e00ff */
[----:B---3--:R-:W-:Y:S03]  /*4a90*/  @!P1 ISETP.NE.AND P0, PT, R10, 0x1, PT ;  /* 0x000000010a00980c */ /* 0x008fe60003f05270 */
[C---:B------:R-:W-:Y:S01]  /*4aa0*/  @!P1 IMAD.HI.U32 R11, R8.reuse, R11, RZ ;  /* 0x0000000b080b9227 */ /* 0x040fe200078e00ff */
[----:B------:R-:W-:Y:S04]  /*4ab0*/  @!P1 SHF.R.U32.HI R14, RZ, R15, R14 ;  /* 0x0000000fff0e9219 */ /* 0x000fe8000001160e */
[----:B-----5:R-:W-:Y:S01]  /*4ac0*/  @!P1 SHF.R.U32.HI R9, RZ, R0, R11 ;  /* 0x00000000ff099219 */ /* 0x020fe2000001160b */
[----:B------:R-:W-:Y:S01]  /*4ad0*/  SYNCS.ARRIVE.TRANS64.RED.A1T0 RZ, [UR8], RZ ;  /* 0x000000ffffff79a7 */ /* 0x000fe20008100408 */
[----:B------:R-:W-:Y:S02]  /*4ae0*/  @!P1 SEL R14, R13, R14, !P2 ;  /* 0x0000000e0d0e9207 */ /* 0x000fe40005000000 */
[----:B------:R-:W-:Y:S01]  /*4af0*/  @!P1 SEL R9, R8, R9, !P0 ;  /* 0x0000000908099207 */ /* 0x000fe20004000000 */
[----:B------:R-:W1:Y:S04]  /*4b00*/  SYNCS.PHASECHK.TRANS64.TRYWAIT P5, [UR7+0x118], R12 ;  /* 0x0001180cff0075a7 */ /* 0x000e6800080a1107 */
[----:B------:R-:W-:Y:S02]  /*4b10*/  @!P1 IMAD.IADD R0, R9, 0x1, -R14 ;  /* 0x0000000109009824 */ /* 0x000fe400078e0a0e */
[----:B------:R-:W-:Y:S02]  /*4b20*/  @!P1 IMAD.IADD R9, R14, 0x1, -R9 ;  /* 0x000000010e099824 */ /* 0x000fe400078e0a09 */
[----:B------:R-:W-:Y:S02]  /*4b30*/  @!P1 IMAD R13, R0, R3, R13 ;  /* 0x00000003000d9224 */ /* 0x000fe400078e020d */
[----:B------:R-:W-:Y:S01]  /*4b40*/  @!P1 IMAD R8, R9, R10, R8 ;  /* 0x0000000a09089224 */ /* 0x000fe200078e0208 */
[----:B-1----:R-:W-:Y:S06]  /*4b50*/  @!P5 BRA `(.L_x_86) ;  /* 0x00000074005cd947 */ /* 0x002fec0003800000 */
.L_x_189:
[----:B-1----:R-:W-:Y:S01]  /*4b60*/  @!P4 IADD3 R3, P0, PT, R32, 0x580, RZ ;  /* 0x000005802003c810 */ /* 0x002fe20007f1e0ff */
[----:B------:R-:W-:Y:S01]  /*4b70*/  VOTEU.ALL UP1, P4 ;  /* 0x0000000000ff7886 */ /* 0x000fe20002020000 */
[----:B------:R-:W-:Y:S01]  /*4b80*/  UMOV UR18, 0x0 ;  /* 0x0000000000127882 */ /* 0x000fe20000000000 */
[----:B------:R-:W-:Y:S01]  /*4b90*/  UMOV UR19, 0x10000000 ;  /* 0x1000000000137882 */ /* 0x000fe20000000000 */
[----:B------:R-:W-:Y:S01]  /*4ba0*/  @!P4 R2UR UR9, R3 ;  /* 0x000000000309c2ca */ /* 0x000fe200000e0000 */
[----:B------:R-:W-:Y:S01]  /*4bb0*/  @!P4 IMAD.X R0, RZ, RZ, R33, P0 ;  /* 0x000000ffff00c224 */ /* 0x000fe200000e0621 */
[----:B------:R-:W-:Y:S01]  /*4bc0*/  @!UP1 UIADD3 UR10, UPT, UPT, UR34, 0xc0, URZ ;  /* 0x000000c0220a9890 */ /* 0x000fe2000fffe0ff */
[----:B------:R-:W-:Y:S01]  /*4bd0*/  ISETP.NE.AND P0, PT, R30, 0x2, PT ;  /* 0x000000021e00780c */ /* 0x000fe20003f05270 */
[----:B------:R-:W-:Y:S01]  /*4be0*/  UMOV UR11, UR35 ;  /* 0x00000023000b7c82 */ /* 0x000fe20008000000 */
[----:B------:R-:W-:Y:S01]  /*4bf0*/  UMOV UR12, UR36 ;  /* 0x00000024000c7c82 */ /* 0x000fe20008000000 */
[----:B------:R-:W-:Y:S01]  /*4c00*/  @!P4 R2UR UR8, R0 ;  /* 0x000000000008c2ca */ /* 0x000fe200000e0000 */
[----:B------:R-:W-:Y:S01]  /*4c10*/  IMAD.IADD R20, R8, 0x1, R147 ;  /* 0x0000000108147824 */ /* 0x000fe200078e0293 */
[----:B------:R-:W-:Y:S01]  /*4c20*/  @P3 R2UR UR36, R28 ;  /* 0x000000001c2432ca */ /* 0x000fe200000e0000 */
[----:B------:R-:W-:Y:S01]  /*4c30*/  IMAD.IADD R21, R13, 0x1, R170 ;  /* 0x000000010d157824 */ /* 0x000fe200078e02aa */
[----:B------:R-:W-:Y:S02]  /*4c40*/  SEL R0, RZ, 0x1, P0 ;  /* 0x00000001ff007807 */ /* 0x000fe40000000000 */
[----:B------:R-:W-:Y:S01]  /*4c50*/  LOP3.LUT R31, R31, 0x1, RZ, 0x3c, !PT ;  /* 0x000000011f1f7812 */ /* 0x000fe200078e3cff */
[----:B------:R-:W-:Y:S01]  /*4c60*/  IMAD.U32 R10, RZ, RZ, UR9 ;  /* 0x00000009ff0a7e24 */ /* 0x000fe2000f8e00ff */
[----:B------:R-:W-:Y:S01]  /*4c70*/  @!UP1 UIADD3 UR9, UPT, UPT, UR7, 0xf8, URZ ;  /* 0x000000f807099890 */ /* 0x000fe2000fffe0ff */
[----:B------:R-:W-:Y:S02]  /*4c80*/  LOP3.LUT R29, R29, R0, RZ, 0x3c, !PT ;  /* 0x000000001d1d7212 */ /* 0x000fe400078e3cff */
[----:B------:R-:W-:Y:S02]  /*4c90*/  SEL R30, R30, RZ, P0 ;  /* 0x000000ff1e1e7207 */ /* 0x000fe40000000000 */
[----:B------:R-:W-:Y:S01]  /*4ca0*/  IMAD.U32 R11, RZ, RZ, UR8 ;  /* 0x00000008ff0b7e24 */ /* 0x000fe2000f8e00ff */
[----:B------:R-:W-:Y:S01]  /*4cb0*/  @!P4 R2UR UR14, R10 ;  /* 0x000000000a0ec2ca */ /* 0x000fe200000e0000 */
[----:B------:R-:W-:Y:S01]  /*4cc0*/  @!UP1 UIADD3 UR8, UPT, UPT, UR7, 0x6200, URZ ;  /* 0x0000620007089890 */ /* 0x000fe2000fffe0ff */
[----:B------:R-:W-:Y:S02]  /*4cd0*/  VOTEU.ALL UP1, P4 ;  /* 0x0000000000ff7886 */ /* 0x000fe40002020000 */
[----:B------:R-:W-:Y:S11]  /*4ce0*/  @!P4 R2UR UR15, R11 ;  /* 0x000000000b0fc2ca */ /* 0x000ff600000e0000 */
[----:B------:R-:W-:Y:S02]  /*4cf0*/  @!UPT UIADD3 URZ, UPT, UPT, URZ, URZ, URZ ;  /* 0x000000fffffff290 */ /* 0x000fe4000fffe0ff */
[----:B------:R2:W-:Y:S01]  /*4d00*/  @!UP1 UTMALDG.3D [UR8], [UR14], desc[UR18] ;  /* 0x000012080e0095b4 */ /* 0x0005e20008011000 */
[----:B------:R2:W-:Y:S01]  /*4d10*/  @!P4 SYNCS.ARRIVE.TRANS64.RED.A0TR RZ, [UR7+0xf8], R23 ;  /* 0x0000f817ffffc9a7 */ /* 0x0005e20008300407 */
[----:B------:R-:W-:Y:S01]  /*4d20*/  UPLOP3.LUT UP1, UPT, UPT, UPT, UPT, 0x80, 0x8 ;  /* 0x000000000008789c */ /* 0x000fe20003f2f070 */
[----:B------:R-:W-:Y:S01]  /*4d30*/  SYNCS.ARRIVE.TRANS64.RED.A1T0 RZ, [UR13], RZ ;  /* 0x000000ffffff79a7 */ /* 0x000fe2000810040d */
[----:B------:R-:W-:Y:S09]  /*4d40*/  @P3 BRA `(.L_x_87) ;  /* 0xfffffff000943947 */ /* 0x000ff2000383ffff */
[----:B------:R-:W-:-:S04]  /*4d50*/  SHF.L.U32 R3, R31, 0x1f, RZ ;  /* 0x0000001f1f037819 */ /* 0x000fc800000006ff */
[----:B------:R-:W1:Y:S02]  /*4d60*/  SYNCS.PHASECHK.TRANS64.TRYWAIT P0, [UR7+0x100], R3 ;  /* 0x00010003ff0075a7 */ /* 0x000e640008001107 */
[----:B-1----:R-:W-:Y:S05]  /*4d70*/  @!P0 BRA `(.L_x_88) ;  /* 0x0000007000ec8947 */ /* 0x002fea0003800000 */
.L_x_191:
[----:B------:R-:W3:Y:S02]  /*4d80*/  SYNCS.PHASECHK.TRANS64.TRYWAIT P0, [UR7+0x108], R3 ;  /* 0x00010803ff0075a7 */ /* 0x000ee40008001107 */
[----:B---3--:R-:W-:Y:S05]  /*4d90*/  @!P0 BRA `(.L_x_89) ;  /* 0x0000007000fc8947 */ /* 0x008fea0003800000 */
.L_x_193:
[----:B------:R-:W3:Y:S02]  /*4da0*/  SYNCS.PHASECHK.TRANS64.TRYWAIT P0, [UR7+0x110], R3 ;  /* 0x00011003ff0075a7 */ /* 0x000ee40008001107 */
[----:B---3--:R-:W-:Y:S05]  /*4db0*/  @!P0 BRA `(.L_x_90) ;  /* 0x00000074000c8947 */ /* 0x008fea0003800000 */
.L_x_195:
[----:B-1----:R-:W-:-:S07]  /*4dc0*/  MOV R0, UR7 ;  /* 0x0000000700007c02 */ /* 0x002fce0008000f00 */
.L_x_91:
[----:B-1----:R-:W-:-:S04]  /*4dd0*/  SHF.L.U32 R3, R31, 0x1f, RZ ;  /* 0x0000001f1f037819 */ /* 0x002fc800000006ff */
[----:B------:R1:W3:Y:S03]  /*4de0*/  SYNCS.PHASECHK.TRANS64.TRYWAIT P0, [R0+URZ+0x118], R3 ;  /* 0x00011803000075a7 */ /* 0x0002e600080011ff */
[----:B---3--:R-:W-:Y:S05]  /*4df0*/  @!P0 NANOSLEEP.SYNCS 0x989680 ;  /* 0x009896800000895d */ /* 0x008fea0003900000 */
[----:B------:R-:W3:Y:S02]  /*4e00*/  @!P0 SYNCS.PHASECHK.TRANS64 P0, [R0+URZ+0x118], R3 ;  /* 0x00011803000085a7 */ /* 0x000ee400080010ff */
[----:B--23--:R-:W-:Y:S05]  /*4e10*/  @P0 EXIT ;  /* 0x000000000000094d */ /* 0x00cfea0003800000 */
[----:B------:R-:W-:Y:S05]  /*4e20*/  BRA `(.L_x_91) ;  /* 0xfffffffc00e87947 */ /* 0x000fea000383ffff */
.L_x_76:
[----:B------:R-:W-:-:S06]  /*4e30*/  UISETP.GE.AND UP1, UPT, UR8, 0x4, UPT ;  /* 0x000000040800788c */ /* 0x000fcc000bf26270 */
[----:B------:R-:W-:-:S13]  /*4e40*/  PLOP3.LUT P0, PT, PT, PT, UP1, 0x80, 0x8 ;  /* 0x000000000008781c */ /* 0x000fda0003f0f018 */
[----:B------:R-:W-:Y:S05]  /*4e50*/  @!P0 EXIT ;  /* 0x000000000000894d */ /* 0x000fea0003800000 */
[----:B------:R-:W-:Y:S01]  /*4e60*/  BAR.SYNC.DEFER_BLOCKING 0x6, 0xa0 ;  /* 0x0182800000007b1d */ /* 0x000fe20000010000 */
[C---:B------:R-:W-:Y:S01]  /*4e70*/  IMAD.SHL.U32 R3, R185.reuse, 0x40, RZ ;  /* 0x00000040b9037824 */ /* 0x040fe200078e00ff */
[C---:B------:R-:W-:Y:S01]  /*4e80*/  LOP3.LUT R189, R185.reuse, 0x60, RZ, 0xc0, !PT ;  /* 0x00000060b9bd7812 */ /* 0x040fe200078ec0ff */
[C---:B------:R-:W-:Y:S01]  /*4e90*/  IMAD.SHL.U32 R172, R185.reuse, 0x8, RZ ;  /* 0x00000008b9ac7824 */ /* 0x040fe200078e00ff */
[C---:B------:R-:W-:Y:S01]  /*4ea0*/  LOP3.LUT R187, R185.reuse, 0x2, RZ, 0xc0, !PT ;  /* 0x00000002b9bb7812 */ /* 0x040fe200078ec0ff */
[----:B------:R-:W-:Y:S01]  /*4eb0*/  IMAD.U32 R79, R185, 0x10000, RZ ;  /* 0x00010000b94f7824 */ /* 0x000fe200078e00ff */
[----:B------:R-:W-:Y:S02]  /*4ec0*/  UMOV UR49, 0x400 ;  /* 0x0000040000317882 */ /* 0x000fe40000000000 */
[----:B------:R-:W1:Y:S01]  /*4ed0*/  LDC R177, c[0x0][0x370] ;  /* 0x0000dc00ffb17b82 */ /* 0x000e620000000800 */
[----:B------:R-:W-:Y:S01]  /*4ee0*/  ULEA UR49, UR37, UR49, 0x18 ;  /* 0x0000003125317291 */ /* 0x000fe2000f8ec0ff */
[----:B------:R-:W-:Y:S01]  /*4ef0*/  LOP3.LUT R5, R3, 0x180, RZ, 0xc0, !PT ;  /* 0x0000018003057812 */ /* 0x000fe200078ec0ff */
[----:B------:R-:W-:Y:S01]  /*4f00*/  HFMA2 R191, -RZ, RZ, 0, 0 ;  /* 0x00000000ffbf7431 */ /* 0x000fe200000001ff */
[----:B------:R-:W-:Y:S01]  /*4f10*/  LOP3.LUT R79, R79, 0x600000, RZ, 0xc0, !PT ;  /* 0x006000004f4f7812 */ /* 0x000fe200078ec0ff */
[----:B------:R-:W-:Y:S01]  /*4f20*/  UIADD3 UR4, UPT, UPT, UR49, 0x8200, URZ ;  /* 0x0000820031047890 */ /* 0x000fe2000fffe0ff */
[----:B------:R-:W-:Y:S01]  /*4f30*/  LOP3.LUT R172, R5, 0x30, R172, 0xf8, !PT ;  /* 0x0000003005ac7812 */ /* 0x000fe200078ef8ac */
[----:B------:R-:W-:Y:S01]  /*4f40*/  IMAD.MOV.U32 R76, RZ, RZ, RZ ;  /* 0x000000ffff4c7224 */ /* 0x000fe200078e00ff */
[----:B------:R-:W2:Y:S01]  /*4f50*/  LDC R74, c[0x0][0xb0c] ;  /* 0x0002c300ff4a7b82 */ /* 0x000ea20000000800 */
[----:B------:R-:W-:-:S02]  /*4f60*/  LOP3.LUT R185, R185, 0x4, RZ, 0xc0, !PT ;  /* 0x00000004b9b97812 */ /* 0x000fc400078ec0ff */
[----:B------:R-:W-:Y:S02]  /*4f70*/  CS2R R182, SRZ ;  /* 0x0000000000b67805 */ /* 0x000fe4000001ff00 */
[----:B------:R-:W-:Y:S02]  /*4f80*/  LOP3.LUT R172, R172, 0x1e40, R3, 0xf8, !PT ;  /* 0x00001e40acac7812 */ /* 0x000fe400078ef803 */
[----:B------:R-:W-:Y:S02]  /*4f90*/  CS2R R180, SRZ ;  /* 0x0000000000b47805 */ /* 0x000fe4000001ff00 */
[----:B------:R-:W-:Y:S01]  /*4fa0*/  IADD3 R184, PT, PT, -R185, 0x2, RZ ;  /* 0x00000002b9b87810 */ /* 0x000fe20007ffe1ff */
[----:B------:R-:W-:Y:S01]  /*4fb0*/  IMAD.MOV R176, RZ, RZ, -R187 ;  /* 0x000000ffffb07224 */ /* 0x000fe200078e0abb */
[----:B------:R-:W-:Y:S01]  /*4fc0*/  MOV R188, UR4 ;  /* 0x0000000400bc7c02 */ /* 0x000fe20008000f00 */
[----:B------:R-:W4:Y:S01]  /*4fd0*/  LDC R174, c[0x0][0xb20] ;  /* 0x0002c800ffae7b82 */ /* 0x000f220000000800 */
[----:B------:R-:W3:Y:S01]  /*4fe0*/  LDS R0, [UR49+0x1c0] ;  /* 0x0001c031ff007984 */ /* 0x000ee20008000800 */
[----:B------:R-:W-:Y:S01]  /*4ff0*/  VIADD R186, R172, UR49 ;  /* 0x00000031acba7c36 */ /* 0x000fe20008000000 */
[----:B------:R-:W1:Y:S01]  /*5000*/  LDCU.64 UR52, c[0x0][0x348] ;  /* 0x00006900ff3477ac */ /* 0x000e620008000a00 */
[----:B------:R-:W-:-:S02]  /*5010*/  IMAD.MOV R175, RZ, RZ, -R185 ;  /* 0x000000ffffaf7224 */ /* 0x000fc400078e0ab9 */
[----:B------:R-:W-:Y:S01]  /*5020*/  VIADD R186, R186, 0x200 ;  /* 0x00000200baba7836 */ /* 0x000fe20000000000 */
[----:B------:R-:W1:Y:S01]  /*5030*/  LDCU.64 UR38, c[0x0][0x888] ;  /* 0x00011100ff2677ac */ /* 0x000e620008000a00 */
[----:B------:R-:W1:Y:S01]  /*5040*/  LDC R73, c[0x0][0xb30] ;  /* 0x0002cc00ff497b82 */ /* 0x000e620000000800 */
[----:B------:R-:W1:Y:S01]  /*5050*/  LDCU.64 UR44, c[0x0][0x890] ;  /* 0x00011200ff2c77ac */ /* 0x000e620008000a00 */
[----:B------:R-:W-:-:S06]  /*5060*/  UIADD3 UR48, UPT, UPT, UR49, 0x200, URZ ;  /* 0x0000020031307890 */ /* 0x000fcc000fffe0ff */
[----:B------:R-:W1:Y:S08]  /*5070*/  LDC.64 R168, c[0x0][0xb10] ;  /* 0x0002c400ffa87b82 */ /* 0x000e700000000a00 */
[----:B------:R-:W1:Y:S08]  /*5080*/  LDC.64 R70, c[0x0][0xb18] ;  /* 0x0002c600ff467b82 */ /* 0x000e700000000a00 */
[----:B------:R-:W1:Y:S08]  /*5090*/  LDC.64 R68, c[0x0][0xb28] ;  /* 0x0002ca00ff447b82 */ /* 0x000e700000000a00 */
[----:B------:R-:W1:Y:S01]  /*50a0*/  LDC.64 R166, c[0x0][0x8b0] ;  /* 0x00022c00ffa67b82 */ /* 0x000e620000000a00 */
[----:B---3--:R-:W-:-:S07]  /*50b0*/  IMAD.IADD R79, R0, 0x1, R79 ;  /* 0x00000001004f7824 */ /* 0x008fce00078e024f */
[----:B------:R-:W3:Y:S08]  /*50c0*/  LDC.64 R164, c[0x0][0x8a8] ;  /* 0x00022a00ffa47b82 */ /* 0x000ef00000000a00 */
[----:B--2-4-:R-:W1:Y:S02]  /*50d0*/  LDC R178, c[0x0][0x374] ;  /* 0x0000dd00ffb27b82 */ /* 0x014e640000000800 */
.L_x_136:
[C---:B------:R-:W-:Y:S02]  /*50e0*/  LEA R0, R191.reuse, UR49, 0x3 ;  /* 0x00000031bf007c11 */ /* 0x040fe4000f8e18ff */
[----:B------:R-:W-:Y:S02]  /*50f0*/  SHF.L.U32 R3, R182, 0x1f, RZ ;  /* 0x0000001fb6037819 */ /* 0x000fe400000006ff */
[----:B------:R-:W-:Y:S02]  /*5100*/  LEA R16, R191, UR49, 0x4 ;  /* 0x00000031bf107c11 */ /* 0x000fe4000f8e20ff */
[----:B------:R-:W2:Y:S02]  /*5110*/  SYNCS.PHASECHK.TRANS64.TRYWAIT P0, [R0+URZ+0x130], R3 ;  /* 0x00013003000075a7 */ /* 0x000ea400080011ff */
[----:B-12---:R-:W-:Y:S05]  /*5120*/  @!P0 BRA `(.L_x_92) ;  /* 0x0000007000488947 */ /* 0x006fea0003800000 */
.L_x_196:
[----:B------:R-:W4:Y:S01]  /*5130*/  LDC.64 R12, c[0x0][0xb10] ;  /* 0x0002c400ff0c7b82 */ /* 0x000f220000000a00 */
[----:B------:R-:W3:Y:S01]  /*5140*/  LDS.128 R16, [R16+0x1a0] ;  /* 0x0001a00010107984 */ /* 0x000ee20000000c00 */
[----:B-1----:R-:W-:Y:S01]  /*5150*/  ISETP.NE.AND P1, PT, R73, 0x1, PT ;  /* 0x000000014900780c */ /* 0x002fe20003f25270 */
[----:B--2---:R-:W-:Y:S01]  /*5160*/  VIADD R0, R0, 0x140 ;  /* 0x0000014000007836 */ /* 0x004fe20000000000 */
[----:B------:R-:W-:Y:S04]  /*5170*/  ISETP.GE.AND P0, PT, R72, 0x1, PT ;  /* 0x000000014800780c */ /* 0x000fe80003f06270 */
[----:B------:R-:W1:Y:S01]  /*5180*/  LDC.64 R10, c[0x0][0xb18] ;  /* 0x0002c600ff0a7b82 */ /* 0x000e620000000a00 */
[----:B------:R-:W-:Y:S01]  /*5190*/  PRMT R0, RZ, 0x654, R0 ;  /* 0x00000654ff007816 */ /* 0x000fe20000000000 */
[----:B------:R-:W-:Y:S01]  /*51a0*/  @!PT LDS RZ, [RZ] ;  /* 0x00000000fffff984 */ /* 0x000fe20000000800 */
[----:B------:R-:W-:Y:S01]  /*51b0*/  @!PT LDS RZ, [RZ] ;  /* 0x00000000fffff984 */ /* 0x000fe20000000800 */
[----:B------:R-:W-:Y:S01]  /*51c0*/  @!PT LDS RZ, [RZ] ;  /* 0x00000000fffff984 */ /* 0x000fe20000000800 */
[----:B------:R-:W-:Y:S01]  /*51d0*/  @!PT LDS RZ, [RZ] ;  /* 0x00000000fffff984 */ /* 0x000fe20000000800 */
[----:B------:R2:W-:Y:S06]  /*51e0*/  MEMBAR.ALL.CTA ;  /* 0x0000000000007992 */ /* 0x0005ec0000008000 */
[----:B--2---:R-:W2:Y:S01]  /*51f0*/  FENCE.VIEW.ASYNC.S ;  /* 0x00000000000073c6 */ /* 0x004ea20000000000 */
[----:B------:R-:W1:Y:S08]  /*5200*/  @!P1 LDC R14, c[0x0][0xb20] ;  /* 0x0002c800ff0e9b82 */ /* 0x000e700000000800 */
[----:B------:R-:W1:Y:S01]  /*5210*/  @!P1 LDC R9, c[0x0][0xb0c] ;  /* 0x0002c300ff099b82 */ /* 0x000e620000000800 */
[----:B--2---:R2:W-:Y:S01]  /*5220*/  SYNCS.ARRIVE.TRANS64.RED.A1T0 RZ, [R0+URZ], RZ ;  /* 0x000000ff00ff79a7 */ /* 0x0045e200081004ff */
[----:B---3--:R-:W-:Y:S04]  /*5230*/  LOP3.LUT P4, RZ, R18, 0x1, RZ, 0xc0, !PT ;  /* 0x0000000112ff7812 */ /* 0x008fe8000788c0ff */
[----:B------:R-:W-:Y:S09]  /*5240*/  P2R R190, PR, RZ, 0x10 ;  /* 0x00000010ffbe7803 */ /* 0x000ff20000000000 */
[----:B------:R-:W-:Y:S02]  /*5250*/  @P4 MOV R77, R16 ;  /* 0x00000010004d4202 */ /* 0x000fe40000000f00 */
[----:B------:R-:W-:Y:S01]  /*5260*/  @P4 LOP3.LUT R75, R17, 0xffff, RZ, 0xc0, !PT ;  /* 0x0000ffff114b4812 */ /* 0x000fe200078ec0ff */
[----:B--2-4-:R-:W-:Y:S06]  /*5270*/  @!P0 BRA `(.L_x_93) ;  /* 0x0000000000a48947 */ /* 0x014fec0003800000 */
[----:B------:R-:W-:Y:S01]  /*5280*/  IMAD.HI.U32 R23, R178, R71, RZ ;  /* 0x00000047b2177227 */ /* 0x000fe200078e00ff */
[----:B------:R-:W-:Y:S02]  /*5290*/  ISETP.NE.AND P0, PT, R70, 0x1, PT ;  /* 0x000000014600780c */ /* 0x000fe40003f05270 */
[----:B------:R-:W-:Y:S01]  /*52a0*/  ISETP.NE.AND P2, PT, R72, 0x1, PT ;  /* 0x000000014800780c */ /* 0x000fe20003f45270 */
[----:B------:R-:W-:Y:S01]  /*52b0*/  IMAD.HI.U32 R22, R177, R168, RZ ;  /* 0x000000a8b1167227 */ /* 0x000fe200078e00ff */
[----:B------:R-:W-:Y:S02]  /*52c0*/  SHF.R.U32.HI R23, RZ, R174, R23 ;  /* 0x000000aeff177219 */ /* 0x000fe40000011617 */
[----:B------:R-:W-:Y:S01]  /*52d0*/  ISETP.NE.AND P3, PT, R74, 0x1, PT ;  /* 0x000000014a00780c */ /* 0x000fe20003f65270 */
[----:B------:R-:W-:Y:S01]  /*52e0*/  IMAD.HI.U32 R26, R77, R168, RZ ;  /* 0x000000a84d1a7227 */ /* 0x000fe200078e00ff */
[----:B------:R-:W-:Y:S02]  /*52f0*/  SHF.R.U32.HI R22, RZ, R169, R22 ;  /* 0x000000a9ff167219 */ /* 0x000fe40000011616 */
[----:B------:R-:W-:Y:S01]  /*5300*/  SEL R3, R178, R23, !P0 ;  /* 0x00000017b2037207 */ /* 0x000fe20004000000 */
[----:B------:R-:W-:Y:S01]  /*5310*/  IMAD.HI.U32 R23, R75, R71, RZ ;  /* 0x000000474b177227 */ /* 0x000fe200078e00ff */
[----:B------:R-:W-:Y:S02]  /*5320*/  SEL R7, R177, R22, !P3 ;  /* 0x00000016b1077207 */ /* 0x000fe40005800000 */
[----:B------:R-:W-:Y:S01]  /*5330*/  SHF.R.U32.HI R26, RZ, R169, R26 ;  /* 0x000000a9ff1a7219 */ /* 0x000fe2000001161a */
[-C--:B------:R-:W-:Y:S04]  /*5340*/  IMAD.HI.U32 R22, R3, R68.reuse, RZ ;  /* 0x0000004403167227 */ /* 0x080fe800078e00ff */
[----:B------:R-:W-:Y:S01]  /*5350*/  IMAD.HI.U32 R24, R7, R68, RZ ;  /* 0x0000004407187227 */ /* 0x000fe200078e00ff */
[-C--:B------:R-:W-:Y:S02]  /*5360*/  @P2 SHF.R.U32.HI R3, RZ, R69.reuse, R22 ;  /* 0x00000045ff032219 */ /* 0x080fe40000011616 */
[----:B------:R-:W-:Y:S02]  /*5370*/  SHF.R.U32.HI R22, RZ, R174, R23 ;  /* 0x000000aeff167219 */ /* 0x000fe40000011617 */
[----:B------:R-:W-:Y:S01]  /*5380*/  @P2 SHF.R.U32.HI R7, RZ, R69, R24 ;  /* 0x00000045ff072219 */ /* 0x000fe20000011618 */
[C---:B------:R-:W-:Y:S01]  /*5390*/  IMAD R2, R72.reuse, R3, RZ ;  /* 0x0000000348027224 */ /* 0x040fe200078e02ff */
[----:B------:R-:W-:Y:S02]  /*53a0*/  SEL R5, R75, R22, !P0 ;  /* 0x000000164b057207 */ /* 0x000fe40004000000 */
[----:B------:R-:W-:Y:S01]  /*53b0*/  SEL R3, R77, R26, !P3 ;  /* 0x0000001a4d037207 */ /* 0x000fe20005800000 */
[----:B------:R-:W-:Y:S01]  /*53c0*/  IMAD R4, R72, R7, RZ ;  /* 0x0000000748047224 */ /* 0x000fe200078e02ff */
[C---:B------:R-:W-:Y:S01]  /*53d0*/  ISETP.GE.AND P0, PT, R5.reuse, R2, PT ;  /* 0x000000020500720c */ /* 0x040fe20003f06270 */
[----:B------:R-:W-:Y:S03]  /*53e0*/  IMAD.HI.U32 R6, R5, R68, RZ ;  /* 0x0000004405067227 */ /* 0x000fe600078e00ff */
[----:B------:R-:W-:Y:S01]  /*53f0*/  ISETP.GE.OR P0, PT, R3, R4, P0 ;  /* 0x000000040300720c */ /* 0x000fe20000706670 */
[----:B------:R-:W-:Y:S01]  /*5400*/  IMAD.MOV R4, RZ, RZ, -R3 ;  /* 0x000000ffff047224 */ /* 0x000fe200078e0a03 */
[-C--:B------:R-:W-:Y:S03]  /*5410*/  SHF.R.U32.HI R6, RZ, R69.reuse, R6 ;  /* 0x00000045ff067219 */ /* 0x080fe60000011606 */
[----:B------:R-:W-:Y:S01]  /*5420*/  IMAD R77, R74, R4, R77 ;  /* 0x000000044a4d7224 */ /* 0x000fe200078e024d */
[----:B------:R-:W-:Y:S05]  /*5430*/  SEL R15, R5, R6, !P2 ;  /* 0x00000006050f7207 */ /* 0x000fea0005000000 */
[----:B------:R-:W-:Y:S02]  /*5440*/  IMAD.MOV R6, RZ, RZ, -R15 ;  /* 0x000000ffff067224 */ /* 0x000fe400078e0a0f */
[C---:B------:R-:W-:Y:S04]  /*5450*/  @!P0 IMAD.HI.U32 R2, R3.reuse, R68, RZ ;  /* 0x0000004403028227 */ /* 0x040fe800078e00ff */
[----:B------:R-:W-:Y:S01]  /*5460*/  IMAD R6, R72, R6, R5 ;  /* 0x0000000648067224 */ /* 0x000fe200078e0205 */
[----:B------:R-:W-:Y:S04]  /*5470*/  @!P0 SHF.R.U32.HI R2, RZ, R69, R2 ;  /* 0x00000045ff028219 */ /* 0x000fe80000011602 */
[----:B------:R-:W-:Y:S02]  /*5480*/  @!P0 SEL R0, R3, R2, !P2 ;  /* 0x0000000203008207 */ /* 0x000fe40005000000 */
[----:B------:R-:W-:Y:S02]  /*5490*/  IADD3 R2, PT, PT, -R5, RZ, RZ ;  /* 0x000000ff05027210 */ /* 0x000fe40007ffe1ff */
[----:B------:R-:W-:Y:S01]  /*54a0*/  @!P0 IADD3 R8, PT, PT, R15, -R0, RZ ;  /* 0x800000000f088210 */ /* 0x000fe20007ffe0ff */
[----:B------:R-:W-:Y:S02]  /*54b0*/  @!P0 IMAD R0, R7, R6, R0 ;  /* 0x0000000607008224 */ /* 0x000fe400078e0200 */
[----:B------:R-:W-:Y:S02]  /*54c0*/  IMAD R75, R70, R2, R75 ;  /* 0x00000002464b7224 */ /* 0x000fe400078e024b */
[----:B------:R-:W-:Y:S02]  /*54d0*/  @!P0 IMAD R5, R8, R72, R3 ;  /* 0x0000004808058224 */ /* 0x000fe400078e0203 */
[----:B------:R-:W-:Y:S04]  /*54e0*/  @!P0 IMAD.MOV.U32 R3, RZ, RZ, R0 ;  /* 0x000000ffff038224 */ /* 0x000fe800078e0000 */
[----:B------:R-:W-:Y:S02]  /*54f0*/  IMAD R77, R3, R74, R77 ;  /* 0x0000004a034d7224 */ /* 0x000fe400078e024d */
[----:B------:R-:W-:Y:S07]  /*5500*/  IMAD R75, R5, R70, R75 ;  /* 0x00000046054b7224 */ /* 0x000fee00078e024b */
.L_x_93:
[----:B-1----:R-:W-:Y:S01]  /*5510*/  @!P1 ISETP.NE.AND P0, PT, R10, 0x1, PT ;  /* 0x000000010a00980c */ /* 0x002fe20003f05270 */
[----:B------:R-:W-:Y:S01]  /*5520*/  @!P1 IMAD.HI.U32 R0, R77, R12, RZ ;  /* 0x0000000c4d009227 */ /* 0x000fe200078e00ff */
[----:B------:R-:W-:Y:S01]  /*5530*/  @!P1 ISETP.NE.AND P2, PT, R9, 0x1, PT ;  /* 0x000000010900980c */ /* 0x000fe20003f45270 */
[----:B------:R-:W-:Y:S01]  /*5540*/  ULOP3.LUT UP0, URZ, UR48, 0x1b0, URZ, 0xc0, !UPT ;  /* 0x000001b030ff7892 */ /* 0x000fe2000f80c0ff */
[----:B------:R-:W-:Y:S01]  /*5550*/  R2UR UR42, R21 ;  /* 0x00000000152a72ca */ /* 0x000fe200000e0000 */
[----:B------:R-:W-:Y:S01]  /*5560*/  @!P1 IMAD.HI.U32 R3, R75, R11, RZ ;  /* 0x0000000b4b039227 */ /* 0x000fe200078e00ff */
[----:B------:R-:W-:Y:S02]  /*5570*/  @!P1 SHF.R.U32.HI R0, RZ, R13, R0 ;  /* 0x0000000dff009219 */ /* 0x000fe40000011600 */
[----:B------:R-:W-:Y:S01]  /*5580*/  R2UR UR41, R20 ;  /* 0x00000000142972ca */ /* 0x000fe200000e0000 */
[----:B------:R-:W-:Y:S01]  /*5590*/  VIADD R191, R191, 0x1 ;  /* 0x00000001bfbf7836 */ /* 0x000fe20000000000 */
[----:B------:R-:W-:Y:S02]  /*55a0*/  @!P1 SHF.R.U32.HI R2, RZ, R14, R3 ;  /* 0x0000000eff029219 */ /* 0x000fe40000011603 */
[----:B------:R-:W-:Y:S02]  /*55b0*/  @!P1 SEL R3, R77, R0, !P2 ;  /* 0x000000004d039207 */ /* 0x000fe40005000000 */
[----:B------:R-:W-:Y:S02]  /*55c0*/  @!P1 SEL R2, R75, R2, !P0 ;  /* 0x000000024b029207 */ /* 0x000fe40004000000 */
[----:B------:R-:W-:Y:S01]  /*55d0*/  @P4 SHF.R.U32.HI R179, RZ, 0x10, R17 ;  /* 0x00000010ffb34819 */ /* 0x000fe20000011611 */
[----:B------:R-:W-:Y:S02]  /*55e0*/  USHF.L.U32 UR42, UR42, 0x7, URZ ;  /* 0x000000072a2a7899 */ /* 0x000fe400080006ff */
[----:B------:R-:W-:Y:S02]  /*55f0*/  @!P1 IMAD.IADD R0, R2, 0x1, -R3 ;  /* 0x0000000102009824 */ /* 0x000fe400078e0a03 */
[----:B------:R-:W-:Y:S01]  /*5600*/  @!P1 IMAD.IADD R2, R3, 0x1, -R2 ;  /* 0x0000000103029824 */ /* 0x000fe200078e0a02 */
[----:B------:R-:W-:Y:S01]  /*5610*/  USHF.L.U32 UR41, UR41, 0x8, URZ ;  /* 0x0000000829297899 */ /* 0x000fe200080006ff */
[----:B------:R-:W-:Y:S02]  /*5620*/  @!P1 IMAD R77, R0, R9, R77 ;  /* 0x00000009004d9224 */ /* 0x000fe400078e024d */
[----:B------:R-:W-:Y:S01]  /*5630*/  @!P1 IMAD R75, R2, R10, R75 ;  /* 0x0000000a024b9224 */ /* 0x000fe200078e024b */
[----:B------:R-:W-:Y:S08]  /*5640*/  BRA.U !UP0, `(.L_x_94) ;  /* 0x0000000108407547 */ /* 0x000ff0000b800000 */
[----:B------:R-:W1:Y:S01]  /*5650*/  LDCU.64 UR8, c[0x4][0x88] ;  /* 0x01001100ff0877ac */ /* 0x000e620008000a00 */
[----:B------:R-:W-:Y:S01]  /*5660*/  MOV R3, 0x0 ;  /* 0x0000000000037802 */ /* 0x000fe20000000f00 */
[----:B------:R-:W-:Y:S02]  /*5670*/  HFMA2 R12, -RZ, RZ, 0, 5.9604644775390625e-08 ;  /* 0x00000001ff0c7431 */ /* 0x000fe400000001ff */
[----:B------:R-:W-:Y:S02]  /*5680*/  IMAD.MOV.U32 R8, RZ, RZ, 0x70 ;  /* 0x00000070ff087424 */ /* 0x000fe400078e00ff */
[----:B------:R-:W-:Y:S01]  /*5690*/  IMAD.MOV.U32 R13, RZ, RZ, RZ ;  /* 0x000000ffff0d7224 */ /* 0x000fe200078e00ff */
[----:B------:R-:W2:Y:S01]  /*56a0*/  LDCU.64 UR6, c[0x4][0x90] ;  /* 0x01001200ff0677ac */ /* 0x000ea20008000a00 */
[----:B------:R-:W3:Y:S01]  /*56b0*/  LDC.64 R2, c[0x4][R3] ;  /* 0x0100000003027b82 */ /* 0x000ee20000000a00 */
[----:B------:R-:W4:Y:S01]  /*56c0*/  LDCU.64 UR4, c[0x4][0x8] ;  /* 0x01000100ff0477ac */ /* 0x000f220008000a00 */
[----:B-1----:R-:W-:Y:S01]  /*56d0*/  MOV R5, UR9 ;  /* 0x0000000900057c02 */ /* 0x002fe20008000f00 */
[----:B------:R-:W-:Y:S01]  /*56e0*/  IMAD.U32 R4, RZ, RZ, UR8 ;  /* 0x00000008ff047e24 */ /* 0x000fe2000f8e00ff */
[----:B--2---:R-:W-:Y:S01]  /*56f0*/  MOV R7, UR7 ;  /* 0x0000000700077c02 */ /* 0x004fe20008000f00 */
[----:B------:R-:W-:Y:S01]  /*5700*/  IMAD.U32 R6, RZ, RZ, UR6 ;  /* 0x00000006ff067e24 */ /* 0x000fe2000f8e00ff */
[----:B----4-:R-:W-:Y:S01]  /*5710*/  MOV R11, UR5 ;  /* 0x00000005000b7c02 */ /* 0x010fe20008000f00 */
[----:B------:R-:W-:Y:S02]  /*5720*/  IMAD.U32 R10, RZ, RZ, UR4 ;  /* 0x00000004ff0a7e24 */ /* 0x000fe4000f8e00ff */
[----:B------:R-:W-:Y:S07]  /*5730*/  LEPC R20, `(.L_x_94) ;  /* 0x000000001014794e */ /* 0x000fee0000000000 */
[----:B---3-5:R-:W-:Y:S05]  /*5740*/  CALL.ABS.NOINC R2 ;  /* 0x0000000002007343 */ /* 0x028fea0003c00000 */
.L_x_94:
[----:B------:R-:W-:Y:S01]  /*5750*/  LOP3.LUT P0, RZ, R188, 0x1b0, RZ, 0xc0, !PT ;  /* 0x000001b0bcff7812 */ /* 0x000fe2000780c0ff */
[----:B------:R-:W-:Y:S11]  /*5760*/  BSSY.RECONVERGENT B6, `(.L_x_95) ;  /* 0x0000013000067945 */ /* 0x000ff60003800200 */
[----:B------:R-:W-:Y:S01]  /*5770*/  @!UPT UIADD3 URZ, UPT, UPT, URZ, URZ, URZ ;  /* 0x000000fffffff290 */ /* 0x000fe2000fffe0ff */
[----:B------:R-:W-:Y:S05]  /*5780*/  @!P0 BRA `(.L_x_96) ;  /* 0x0000000000408947 */ /* 0x000fea0003800000 */
        /* <DEDUP_REMOVED lines=16> */
.L_x_96:
[----:B------:R-:W-:Y:S05]  /*5890*/  BSYNC.RECONVERGENT B6 ;  /* 0x0000000000067941 */ /* 0x000fea0003800200 */
.L_x_95:
[----:B------:R-:W-:Y:S01]  /*58a0*/  ISETP.NE.U32.AND P4, PT, R166, RZ, PT ;  /* 0x000000ffa600720c */ /* 0x000fe20003f85070 */
[----:B------:R-:W-:Y:S01]  /*58b0*/  UISETP.NE.AND UP2, UPT, UR50, URZ, UPT ;  /* 0x000000ff3200728c */ /* 0x000fe2000bf45270 */
[----:B------:R-:W-:Y:S01]  /*58c0*/  ISETP.NE.U32.AND P2, PT, RZ, UR38, PT ;  /* 0x00000026ff007c0c */ /* 0x000fe2000bf45070 */
[----:B------:R-:W-:Y:S01]  /*58d0*/  UISETP.NE.U32.AND UP1, UPT, UR44, URZ, UPT ;  /* 0x000000ff2c00728c */ /* 0x000fe2000bf25070 */
[----:B------:R-:W-:Y:S01]  /*58e0*/  ISETP.NE.AND.EX P4, PT, R167, RZ, PT, P4 ;  /* 0x000000ffa700720c */ /* 0x000fe20003f85340 */
[----:B------:R-:W-:Y:S01]  /*58f0*/  UPLOP3.LUT UP0, UPT, UPT, UPT, UPT, 0x40, 0x4 ;  /* 0x000000000004789c */ /* 0x000fe20003f0e870 */
[----:B------:R-:W-:Y:S01]  /*5900*/  ISETP.NE.AND.EX P2, PT, RZ, UR39, PT, P2 ;  /* 0x00000027ff007c0c */ /* 0x000fe2000bf45320 */
[----:B------:R-:W-:Y:S01]  /*5910*/  UISETP.NE.AND.EX UP1, UPT, UR45, URZ, UPT, UP1 ;  /* 0x000000ff2d00728c */ /* 0x000fe2000bf25310 */
[----:B------:R-:W-:Y:S04]  /*5920*/  PLOP3.LUT P1, PT, PT, PT, UP2, 0x80, 0x8 ;  /* 0x000000000008781c */ /* 0x000fe80003f2f028 */
[----:B------:R-:W-:Y:S06]  /*5930*/  @UP2 UPLOP3.LUT UP0, UPT, UPT, UPT, UP1, 0x80, 0x8 ;  /* 0x000000000008289c */ /* 0x000fec0003f0f010 */
[----:B------:R-:W-:Y:S01]  /*5940*/  PLOP3.LUT P0, PT, PT, PT, UP0, 0x80, 0x8 ;  /* 0x000000000008781c */ /* 0x000fe20003f0f008 */
[----:B------:R-:W-:Y:S01]  /*5950*/  @!UPT UIADD3 URZ, UPT, UPT, URZ, URZ, URZ ;  /* 0x000000fffffff290 */ /* 0x000fe2000fffe0ff */
[----:B------:R-:W-:Y:S11]  /*5960*/  BRA.U !UP1, `(.L_x_97) ;  /* 0x0000000109387547 */ /* 0x000ff6000b800000 */
[----:B------:R-:W-:Y:S01]  /*5970*/  UISETP.NE.U32.AND UP0, UPT, UR38, URZ, UPT ;  /* 0x000000ff2600728c */ /* 0x000fe2000bf05070 */
[----:B------:R-:W-:Y:S02]  /*5980*/  HFMA2 R0, -RZ, RZ, 0, 5.9604644775390625e-08 ;  /* 0x00000001ff007431 */ /* 0x000fe400000001ff */
[----:B------:R-:W-:Y:S01]  /*5990*/  IMAD.MOV.U32 R171, RZ, RZ, 0x1 ;  /* 0x00000001ffab7424 */ /* 0x000fe200078e00ff */
[----:B------:R-:W-:Y:S06]  /*59a0*/  UISETP.NE.AND.EX UP0, UPT, UR39, URZ, UPT, UP0 ;  /* 0x000000ff2700728c */ /* 0x000fec000bf05300 */
[----:B------:R-:W-:Y:S05]  /*59b0*/  PLOP3.LUT P3, PT, PT, PT, UP0, 0x80, 0x8 ;  /* 0x000000000008781c */ /* 0x000fea0003f6f008 */
[----:B------:R-:W1:Y:S01]  /*59c0*/  @UP0 LDCU.64 UR6, c[0x0][0x888] ;  /* 0x00011100ff0607ac */ /* 0x000e620008000a00 */
[----:B------:R-:W-:Y:S07]  /*59d0*/  @UP0 UIMAD UR4, UR36, UR44, URZ ;  /* 0x0000002c240402a4 */ /* 0x000fee000f8e02ff */
[----:B------:R-:W-:Y:S01]  /*59e0*/  @!P3 PRMT R171, R0, 0x7610, R171 ;  /* 0x0000761000abb816 */ /* 0x000fe200000000ab */
[----:B-1----:R-:W-:Y:S03]  /*59f0*/  @UP0 UIMAD.WIDE UR6, UR4, 0x4, UR6 ;  /* 0x00000004040608a5 */ /* 0x002fe6000f8e0206 */
[----:B------:R-:W1:Y:S03]  /*5a00*/  @!UP0 LDCU UR4, c[0x0][0x880] ;  /* 0x00011000ff0487ac */ /* 0x000e660008000800 */
[----:B------:R-:W-:Y:S01]  /*5a10*/  IMAD.U32 R2, RZ, RZ, UR6 ;  /* 0x00000006ff027e24 */ /* 0x000fe2000f8e00ff */
[----:B------:R-:W-:Y:S05]  /*5a20*/  MOV R3, UR7 ;  /* 0x0000000700037c02 */ /* 0x000fea0008000f00 */
[----:B-----5:R2:W5:Y:S02]  /*5a30*/  @P3 LDG.E R81, desc[UR46][R2.64] ;  /* 0x0000002e02513981 */ /* 0x020564000c1e1900 */
[----:B-12---:R-:W-:Y:S02]  /*5a40*/  @!P3 IMAD.U32 R81, RZ, RZ, UR4 ;  /* 0x00000004ff51be24 */ /* 0x006fe4000f8e00ff */
.L_x_97:
[----:B------:R-:W-:Y:S05]  /*5a50*/  @!P4 BRA `(.L_x_98) ;  /* 0x000000000020c947 */ /* 0x000fea0003800000 */
[----:B------:R-:W-:Y:S04]  /*5a60*/  ISETP.NE.U32.AND P3, PT, R164, RZ, PT ;  /* 0x000000ffa400720c */ /* 0x000fe80003f65070 */
[----:B------:R-:W-:Y:S11]  /*5a70*/  ISETP.NE.AND.EX P3, PT, R165, RZ, PT, P3 ;  /* 0x000000ffa500720c */ /* 0x000ff60003f65330 */
[----:B------:R-:W-:Y:S02]  /*5a80*/  @!UPT UIADD3 URZ, UPT, UPT, URZ, URZ, URZ ;  /* 0x000000fffffff290 */ /* 0x000fe4000fffe0ff */
[----:B------:R-:W1:Y:S01]  /*5a90*/  @P3 LDC.64 R2, c[0x0][0x8a8] ;  /* 0x00022a00ff023b82 */ /* 0x000e620000000a00 */
[----:B------:R-:W-:Y:S04]  /*5aa0*/  @P3 IMAD R0, R166, UR36, RZ ;  /* 0x00000024a6003c24 */ /* 0x000fe8000f8e02ff */
[----:B-1----:R-:W-:Y:S05]  /*5ab0*/  @P3 IMAD.WIDE R2, R0, 0x4, R2 ;  /* 0x0000000400023825 */ /* 0x002fea00078e0202 */
[----:B-----5:R1:W5:Y:S02]  /*5ac0*/  @P3 LDG.E R78, desc[UR46][R2.64] ;  /* 0x0000002e024e3981 */ /* 0x020364000c1e1900 */
[----:B-1----:R-:W2:Y:S02]  /*5ad0*/  @!P3 LDC R78, c[0x0][0x8a0] ;  /* 0x00022800ff4ebb82 */ /* 0x002ea40000000800 */
.L_x_98:
[----:B-----5:R-:W-:Y:S01]  /*5ae0*/  FSETP.NEU.AND P4, PT, R81, RZ, PT ;  /* 0x000000ff5100720b */ /* 0x020fe20003f8d000 */
[----:B------:R-:W-:Y:S01]  /*5af0*/  BSSY B1, `(.L_x_99) ;  /* 0x0000047000017945 */ /* 0x000fe20003800000 */
[----:B------:R-:W-:Y:S01]  /*5b00*/  SEL R5, RZ, 0xffffffff, P2 ;  /* 0xffffffffff057807 */ /* 0x000fe20001000000 */
[----:B------:R-:W-:Y:S01]  /*5b10*/  IMAD.MOV.U32 R196, RZ, RZ, 0x1 ;  /* 0x00000001ffc47424 */ /* 0x000fe200078e00ff */
[----:B------:R-:W-:Y:S01]  /*5b20*/  LOP3.LUT P3, RZ, R171, 0xff, RZ, 0xc0, !PT ;  /* 0x000000ffabff7812 */ /* 0x000fe2000786c0ff */
[C---:B------:R-:W-:Y:S01]  /*5b30*/  IMAD R80, R76.reuse, 0x100, R79 ;  /* 0x000001004c507824 */ /* 0x040fe200078e024f */
[----:B------:R-:W-:Y:S02]  /*5b40*/  @P1 SEL R0, RZ, 0xffffffff, P4 ;  /* 0xffffffffff001807 */ /* 0x000fe40002000000 */
[----:B------:R-:W-:Y:S02]  /*5b50*/  CS2R R162, SRZ ;  /* 0x0000000000a27805 */ /* 0x000fe4000001ff00 */
[----:B------:R-:W-:Y:S02]  /*5b60*/  LEA R3, R181, UR49, 0x3 ;  /* 0x00000031b5037c11 */ /* 0x000fe4000f8e18ff */
[----:B------:R-:W-:Y:S02]  /*5b70*/  CS2R R160, SRZ ;  /* 0x0000000000a07805 */ /* 0x000fe4000001ff00 */
[----:B------:R-:W-:Y:S02]  /*5b80*/  @P0 SEL R0, R5, R0, !P3 ;  /* 0x0000000005000207 */ /* 0x000fe40005800000 */
[----:B------:R-:W-:Y:S02]  /*5b90*/  CS2R R158, SRZ ;  /* 0x00000000009e7805 */ /* 0x000fe4000001ff00 */
[----:B------:R-:W-:Y:S02]  /*5ba0*/  LEA R193, R76, UR49, 0x3 ;  /* 0x000000314cc17c11 */ /* 0x000fe4000f8e18ff */
[----:B------:R-:W-:Y:S02]  /*5bb0*/  CS2R R156, SRZ ;  /* 0x00000000009c7805 */ /* 0x000fe4000001ff00 */
[----:B------:R-:W-:Y:S02]  /*5bc0*/  @P1 LOP3.LUT R0, R0, 0x1, RZ, 0xc0, !PT ;  /* 0x0000000100001812 */ /* 0x000fe400078ec0ff */
[----:B------:R-:W-:Y:S02]  /*5bd0*/  CS2R R154, SRZ ;  /* 0x00000000009a7805 */ /* 0x000fe4000001ff00 */
[----:B------:R-:W-:Y:S02]  /*5be0*/  SHF.L.U32 R2, R183, 0x1f, RZ ;  /* 0x0000001fb7027819 */ /* 0x000fe400000006ff */
[----:B------:R-:W-:Y:S02]  /*5bf0*/  CS2R R152, SRZ ;  /* 0x0000000000987805 */ /* 0x000fe4000001ff00 */
[----:B------:R-:W-:Y:S02]  /*5c00*/  ISETP.NE.U32.OR P6, PT, R0, 0x1, !P1 ;  /* 0x000000010000780c */ /* 0x000fe40004fc5470 */
[----:B------:R-:W-:Y:S02]  /*5c10*/  CS2R R150, SRZ ;  /* 0x0000000000967805 */ /* 0x000fe4000001ff00 */
[----:B------:R-:W-:Y:S02]  /*5c20*/  PLOP3.LUT P2, PT, PT, PT, UP1, 0x80, 0x8 ;  /* 0x000000000008781c */ /* 0x000fe40003f4f018 */
[----:B------:R-:W-:Y:S02]  /*5c30*/  CS2R R148, SRZ ;  /* 0x0000000000947805 */ /* 0x000fe4000001ff00 */
[----:B------:R-:W-:Y:S02]  /*5c40*/  SEL R0, RZ, 0xffffffff, P4 ;  /* 0xffffffffff007807 */ /* 0x000fe40002000000 */
[----:B------:R-:W-:Y:S03]  /*5c50*/  P2R R198, PR, RZ, 0x40 ;  /* 0x00000040ffc67803 */ /* 0x000fe60000000000 */
[----:B------:R-:W-:Y:S04]  /*5c60*/  @P6 SHF.L.U32 R4, R180, 0x1f, RZ ;  /* 0x0000001fb4046819 */ /* 0x000fe800000006ff */
[----:B------:R-:W-:Y:S01]  /*5c70*/  @P2 SEL R0, R5, R0, !P3 ;  /* 0x0000000005002207 */ /* 0x000fe20005800000 */
[----:B------:R-:W1:Y:S03]  /*5c80*/  @P6 SYNCS.PHASECHK.TRANS64.TRYWAIT P1, [R3+URZ+0xe0], R4 ;  /* 0x0000e004030065a7 */ /* 0x000e6600080211ff */
[----:B------:R-:W-:Y:S04]  /*5c90*/  LOP3.LUT R0, R0, 0x1, RZ, 0xc0, !PT ;  /* 0x0000000100007812 */ /* 0x000fe800078ec0ff */
[----:B------:R-:W-:Y:S04]  /*5ca0*/  ISETP.NE.U32.AND P5, PT, R0, 0x1, PT ;  /* 0x000000010000780c */ /* 0x000fe80003fa5070 */
[----:B------:R-:W-:Y:S01]  /*5cb0*/  P2R R197, PR, RZ, 0x20 ;  /* 0x00000020ffc57803 */ /* 0x000fe20000000000 */
[----:B------:R3:W4:Y:S01]  /*5cc0*/  SYNCS.PHASECHK.TRANS64.TRYWAIT P0, [R193+URZ+0x150], R2 ;  /* 0x00015002c10075a7 */ /* 0x00072200080011ff */
[----:B-1----:R-:W-:Y:S01]  /*5cd0*/  @P6 SEL R196, RZ, 0x1, !P1 ;  /* 0x00000001ffc46807 */ /* 0x002fe20004800000 */
[----:B---3--:R-:W-:Y:S06]  /*5ce0*/  @!P6 BRA `(.L_x_100) ;  /* 0x00000000009ce947 */ /* 0x008fec0003800000 */
[----:B------:R-:W-:Y:S01]  /*5cf0*/  @P5 IMAD R6, R181, 0x2000, R186 ;  /* 0x00002000b5065824 */ /* 0x000fe200078e02ba */
[----:B------:R-:W-:Y:S01]  /*5d00*/  ISETP.NE.AND P1, PT, R196, RZ, PT ;  /* 0x000000ffc400720c */ /* 0x000fe20003f25270 */
[----:B------:R-:W-:Y:S01]  /*5d10*/  BSSY B0, `(.L_x_101) ;  /* 0x0000010000007945 */ /* 0x000fe20003800000 */
[----:B------:R-:W-:Y:S01]  /*5d20*/  CS2R R150, SRZ ;  /* 0x0000000000967805 */ /* 0x000fe2000001ff00 */
[--C-:B------:R-:W-:Y:S01]  /*5d30*/  @P5 IMAD R7, R187, -0x10, R6.reuse ;  /* 0xfffffff0bb075824 */ /* 0x100fe200078e0206 */
[----:B------:R-:W-:Y:S01]  /*5d40*/  CS2R R148, SRZ ;  /* 0x0000000000947805 */ /* 0x000fe2000001ff00 */
[----:B------:R-:W-:Y:S01]  /*5d50*/  @P5 IMAD R5, R185, -0x10, R6 ;  /* 0xfffffff0b9055824 */ /* 0x000fe200078e0206 */
[----:B------:R-:W-:Y:S01]  /*5d60*/  CS2R R158, SRZ ;  /* 0x00000000009e7805 */ /* 0x000fe2000001ff00 */
[----:B------:R-:W-:Y:S01]  /*5d70*/  @P5 IMAD R4, R184, 0x10, R7 ;  /* 0x00000010b8045824 */ /* 0x000fe200078e0207 */
[----:B------:R-:W-:Y:S02]  /*5d80*/  CS2R R156, SRZ ;  /* 0x00000000009c7805 */ /* 0x000fe4000001ff00 */
[----:B------:R-:W-:Y:S02]  /*5d90*/  CS2R R154, SRZ ;  /* 0x00000000009a7805 */ /* 0x000fe4000001ff00 */
[----:B------:R-:W-:Y:S02]  /*5da0*/  CS2R R152, SRZ ;  /* 0x0000000000987805 */ /* 0x000fe4000001ff00 */
[----:B------:R-:W-:Y:S02]  /*5db0*/  CS2R R162, SRZ ;  /* 0x0000000000a27805 */ /* 0x000fe4000001ff00 */
[----:B------:R-:W-:Y:S01]  /*5dc0*/  CS2R R160, SRZ ;  /* 0x0000000000a07805 */ /* 0x000fe2000001ff00 */
[----:B------:R-:W-:Y:S06]  /*5dd0*/  @P1 BRA `(.L_x_102) ;  /* 0x00000000000c1947 */ /* 0x000fec0003800000 */
[----:B------:R-:W-:Y:S04]  /*5de0*/  SHF.L.U32 R0, R180, 0x1f, RZ ;  /* 0x0000001fb4007819 */ /* 0x000fe800000006ff */
[----:B------:R-:W1:Y:S02]  /*5df0*/  SYNCS.PHASECHK.TRANS64.TRYWAIT P1, [R3+URZ+0xe0], R0 ;  /* 0x0000e000030075a7 */ /* 0x000e6400080211ff */
[----:B-1----:R-:W-:Y:S05]  /*5e00*/  @!P1 BRA `(.L_x_103) ;  /* 0x0000006400249947 */ /* 0x002fea0003800000 */
.L_x_102:
[----:B------:R-:W-:Y:S05]  /*5e10*/  BSYNC B0 ;  /* 0x0000000000007941 */ /* 0x000fea0003800000 */
.L_x_101:
[----:B------:R-:W-:Y:S01]  /*5e20*/  ISETP.NE.AND P1, PT, R197, RZ, PT ;  /* 0x000000ffc500720c */ /* 0x000fe20003f25270 */
[----:B-1----:R-:W-:Y:S02]  /*5e30*/  VIADD R3, R3, 0x100 ;  /* 0x0000010003037836 */ /* 0x002fe40000000000 */
[----:B------:R-:W-:Y:S02]  /*5e40*/  IMAD.U32 R0, RZ, RZ, UR37 ;  /* 0x00000025ff007e24 */ /* 0x000fe4000f8e00ff */
[----:B------:R-:W-:Y:S03]  /*5e50*/  VIADD R181, R181, 0x1 ;  /* 0x00000001b5b57836 */ /* 0x000fe60000000000 */
[----:B------:R-:W-:Y:S05]  /*5e60*/  PRMT R0, R0, 0x654, R3 ;  /* 0x0000065400007816 */ /* 0x000fea0000000003 */
[----:B------:R1:W3:Y:S04]  /*5e70*/  @P1 LDS.128 R148, [R6] ;  /* 0x0000000006941984 */ /* 0x0002e80000000c00 */
[----:B------:R1:W1:Y:S04]  /*5e80*/  @P1 LDS.128 R156, [R5+0x20] ;  /* 0x00002000059c1984 */ /* 0x0002680000000c00 */
[----:B------:R1:W1:Y:S04]  /*5e90*/  @P1 LDS.128 R152, [R7+0x10] ;  /* 0x0000100007981984 */ /* 0x0002680000000c00 */
[----:B------:R1:W1:Y:S01]  /*5ea0*/  @P1 LDS.128 R160, [R4+0x10] ;  /* 0x0000100004a01984 */ /* 0x0002620000000c00 */
[C---:B------:R-:W-:Y:S01]  /*5eb0*/  ISETP.NE.AND P1, PT, R181.reuse, 0x4, PT ;  /* 0x00000004b500780c */ /* 0x040fe20003f25270 */
[----:B------:R-:W-:Y:S01]  /*5ec0*/  @!PT LDS RZ, [RZ] ;  /* 0x00000000fffff984 */ /* 0x000fe20000000800 */
[----:B------:R-:W-:Y:S01]  /*5ed0*/  @!PT LDS RZ, [RZ] ;  /* 0x00000000fffff984 */ /* 0x000fe20000000800 */
[----:B------:R-:W-:Y:S01]  /*5ee0*/  @!PT LDS RZ, [RZ] ;  /* 0x00000000fffff984 */ /* 0x000fe20000000800 */
[----:B------:R-:W-:Y:S01]  /*5ef0*/  @!PT LDS RZ, [RZ] ;  /* 0x00000000fffff984 */ /* 0x000fe20000000800 */
[----:B------:R5:W-:Y:S06]  /*5f00*/  MEMBAR.ALL.CTA ;  /* 0x0000000000007992 */ /* 0x000bec0000008000 */
[----:B-----5:R-:W5:Y:S01]  /*5f10*/  FENCE.VIEW.ASYNC.S ;  /* 0x00000000000073c6 */ /* 0x020f620000000000 */
[----:B------:R-:W-:Y:S02]  /*5f20*/  SEL R3, RZ, 0x1, P1 ;  /* 0x00000001ff037807 */ /* 0x000fe40000800000 */
[----:B------:R-:W-:Y:S02]  /*5f30*/  SEL R181, R181, RZ, P1 ;  /* 0x000000ffb5b57207 */ /* 0x000fe40000800000 */
[----:B------:R-:W-:Y:S01]  /*5f40*/  LOP3.LUT R180, R180, R3, RZ, 0x3c, !PT ;  /* 0x00000003b4b47212 */ /* 0x000fe200078e3cff */
[----:B-----5:R1:W-:Y:S06]  /*5f50*/  SYNCS.ARRIVE.TRANS64.RED.A1T0 RZ, [R0+URZ], RZ ;  /* 0x000000ff00ff79a7 */ /* 0x0203ec00081004ff */
.L_x_100:
[----:B------:R-:W-:Y:S05]  /*5f60*/  BSYNC B1 ;  /* 0x0000000000017941 */ /* 0x000fea0003800000 */
.L_x_99:
[----:B-1----:R-:W-:Y:S04]  /*5f70*/  SHF.R.U32.HI R0, RZ, 0x15, R80 ;  /* 0x00000015ff007819 */ /* 0x002fe80000011650 */
[----:B------:R-:W-:Y:S01]  /*5f80*/  LOP3.LUT P1, RZ, R0, 0x3, R173, 0x48, !PT ;  /* 0x0000000300ff7812 */ /* 0x000fe200078248ad */
[----:B------:R-:W-:Y:S01]  /*5f90*/  @!UPT UIADD3 URZ, UPT, UPT, URZ, URZ, URZ ;  /* 0x000000fffffff290 */ /* 0x000fe2000fffe0ff */
[----:B----4-:R-:W-:Y:S11]  /*5fa0*/  @P0 BRA `(.L_x_104) ;  /* 0x0000000000080947 */ /* 0x010ff60003800000 */
[----:B------:R-:W1:Y:S02]  /*5fb0*/  SYNCS.PHASECHK.TRANS64.TRYWAIT P0, [R193+URZ+0x150], R2 ;  /* 0x00015002c10075a7 */ /* 0x000e6400080011ff */
[----:B-1----:R-:W-:Y:S05]  /*5fc0*/  @!P0 BRA `(.L_x_105) ;  /* 0x0000006000c88947 */ /* 0x002fea0003800000 */
.L_x_104:
[----:B------:R-:W-:Y:S04]  /*5fd0*/  BSSY.RECONVERGENT B6, `(.L_x_106) ;  /* 0x0000012000067945 */ /* 0x000fe80003800200 */
[----:B------:R-:W-:Y:S05]  /*5fe0*/  @!P1 BRA `(.L_x_107) ;  /* 0x0000000000409947 */ /* 0x000fea0003800000 */
[----:B------:R-:W4:Y:S01]  /*5ff0*/  LDCU.64 UR8, c[0x4][0x78] ;  /* 0x01000f00ff0877ac */ /* 0x000f220008000a00 */
[----:B------:R-:W-:Y:S01]  /*6000*/  MOV R3, 0x0 ;  /* 0x0000000000037802 */ /* 0x000fe20000000f00 */
[----:B------:R-:W-:Y:S02]  /*6010*/  HFMA2 R12, -RZ, RZ, 0, 5.9604644775390625e-08 ;  /* 0x00000001ff0c7431 */ /* 0x000fe400000001ff */
[----:B------:R-:W-:Y:S02]  /*6020*/  IMAD.MOV.U32 R8, RZ, RZ, 0x192 ;  /* 0x00000192ff087424 */ /* 0x000fe400078e00ff */
[----:B------:R-:W-:Y:S01]  /*6030*/  IMAD.MOV.U32 R13, RZ, RZ, RZ ;  /* 0x000000ffff0d7224 */ /* 0x000fe200078e00ff */
[----:B------:R-:W5:Y:S01]  /*6040*/  LDCU.64 UR6, c[0x4][0x80] ;  /* 0x01001000ff0677ac */ /* 0x000f620008000a00 */
[----:B-1----:R-:W1:Y:S01]  /*6050*/  LDC.64 R2, c[0x4][R3] ;  /* 0x0100000003027b82 */ /* 0x002e620000000a00 */
[----:B------:R-:W2:Y:S01]  /*6060*/  LDCU.64 UR4, c[0x4][0x18] ;  /* 0x01000300ff0477ac */ /* 0x000ea20008000a00 */
[----:B----4-:R-:W-:Y:S01]  /*6070*/  MOV R5, UR9 ;  /* 0x0000000900057c02 */ /* 0x010fe20008000f00 */
[----:B------:R-:W-:Y:S01]  /*6080*/  IMAD.U32 R4, RZ, RZ, UR8 ;  /* 0x00000008ff047e24 */ /* 0x000fe2000f8e00ff */
[----:B-----5:R-:W-:Y:S01]  /*6090*/  MOV R7, UR7 ;  /* 0x0000000700077c02 */ /* 0x020fe20008000f00 */
[----:B------:R-:W-:Y:S01]  /*60a0*/  IMAD.U32 R6, RZ, RZ, UR6 ;  /* 0x00000006ff067e24 */ /* 0x000fe2000f8e00ff */
[----:B--2---:R-:W-:Y:S01]  /*60b0*/  MOV R11, UR5 ;  /* 0x00000005000b7c02 */ /* 0x004fe20008000f00 */
[----:B------:R-:W-:Y:S02]  /*60c0*/  IMAD.U32 R10, RZ, RZ, UR4 ;  /* 0x00000004ff0a7e24 */ /* 0x000fe4000f8e00ff */
[----:B------:R-:W-:Y:S07]  /*60d0*/  LEPC R20, `(.L_x_107) ;  /* 0x000000001014794e */ /* 0x000fee0000000000 */
[----:B-1-3--:R-:W-:Y:S05]  /*60e0*/  CALL.ABS.NOINC R2 ;  /* 0x0000000002007343 */ /* 0x00afea0003c00000 */
.L_x_107:
[----:B------:R-:W-:Y:S05]  /*60f0*/  BSYNC.RECONVERGENT B6 ;  /* 0x0000000000067941 */ /* 0x000fea0003800200 */
.L_x_106:
[-C--:B---3--:R-:W-:Y:S01]  /*6100*/  F2FP.F16.E5M2.UNPACK_B R83, R148.reuse ;  /* 0x00000094ff53723e */ /* 0x088fe200020004ff */
[----:B------:R-:W-:Y:S05]  /*6110*/  WARPSYNC.ALL ;  /* 0x0000000000007948 */ /* 0x000fea0003800000 */
[----:B------:R-:W-:Y:S01]  /*6120*/  R2UR UR4, R80 ;  /* 0x00000000500472ca */ /* 0x000fe200000e0000 */
[--C-:B------:R-:W-:Y:S01]  /*6130*/  HADD2.F32 R82, -RZ, R83.reuse.H0_H0 ;  /* 0x20000053ff527230 */ /* 0x100fe20000004100 */
[----:B------:R-:W-:Y:S01]  /*6140*/  F2FP.F16.E5M2.UNPACK_B R85, R148.H1 ;  /* 0x00000094ff55723e */ /* 0x000fe200030004ff */
[----:B------:R-:W-:Y:S01]  /*6150*/  HADD2.F32 R83, -RZ, R83.H1_H1 ;  /* 0x30000053ff537230 */ /* 0x000fe20000004100 */
[-C--:B------:R-:W-:Y:S01]  /*6160*/  F2FP.F16.E5M2.UNPACK_B R87, R149.reuse ;  /* 0x00000095ff57723e */ /* 0x080fe200020004ff */
[----:B------:R-:W-:Y:S01]  /*6170*/  BSSY.RECONVERGENT B0, `(.L_x_108) ;  /* 0x000011d000007945 */ /* 0x000fe20003800200 */
[----:B------:R-:W-:Y:S01]  /*6180*/  F2FP.F16.E5M2.UNPACK_B R89, R149.H1 ;  /* 0x00000095ff59723e */ /* 0x000fe200030004ff */
[----:B------:R-:W-:Y:S01]  /*6190*/  HADD2.F32 R84, -RZ, R85.H0_H0 ;  /* 0x20000055ff547230 */ /* 0x000fe20000004100 */
[-C--:B------:R-:W-:Y:S01]  /*61a0*/  F2FP.F16.E5M2.UNPACK_B R91, R150.reuse ;  /* 0x00000096ff5b723e */ /* 0x080fe200020004ff */
[----:B------:R-:W-:Y:S01]  /*61b0*/  HADD2.F32 R88, -RZ, R87.H1_H1 ;  /* 0x30000057ff587230 */ /* 0x000fe20000004100 */
[----:B------:R-:W-:Y:S01]  /*61c0*/  F2FP.F16.E5M2.UNPACK_B R93, R150.H1 ;  /* 0x00000096ff5d723e */ /* 0x000fe200030004ff */
[----:B------:R-:W-:Y:S01]  /*61d0*/  HADD2.F32 R86, -RZ, R85.H1_H1 ;  /* 0x30000055ff567230 */ /* 0x000fe20000004100 */
[-C--:B------:R-:W-:Y:S01]  /*61e0*/  F2FP.F16.E5M2.UNPACK_B R95, R151.reuse ;  /* 0x00000097ff5f723e */ /* 0x080fe200020004ff */
[----:B------:R-:W2:Y:S01]  /*61f0*/  LDTM.x64 R4, tmem[UR4] ;  /* 0x00000004000479ee */ /* 0x000ea20008340000 */
[----:B------:R-:W-:Y:S01]  /*6200*/  F2FP.F16.E5M2.UNPACK_B R97, R151.H1 ;  /* 0x00000097ff61723e */ /* 0x000fe200030004ff */
[----:B------:R-:W-:Y:S01]  /*6210*/  HADD2.F32 R85, -RZ, R87.H0_H0 ;  /* 0x20000057ff557230 */ /* 0x000fe20000004100 */
[-C--:B------:R-:W-:Y:S01]  /*6220*/  F2FP.F16.E5M2.UNPACK_B R99, R152.reuse ;  /* 0x00000098ff63723e */ /* 0x080fe200020004ff */
[----:B------:R-:W-:Y:S01]  /*6230*/  HADD2.F32 R87, -RZ, R89.H0_H0 ;  /* 0x20000059ff577230 */ /* 0x000fe20000004100 */
[----:B------:R-:W-:Y:S01]  /*6240*/  F2FP.F16.E5M2.UNPACK_B R101, R152.H1 ;  /* 0x00000098ff65723e */ /* 0x000fe200030004ff */
[----:B------:R-:W-:Y:S01]  /*6250*/  HADD2.F32 R92, -RZ, R91.H1_H1 ;  /* 0x3000005bff5c7230 */ /* 0x000fe20000004100 */
[----:B------:R-:W-:Y:S01]  /*6260*/  SHF.L.U32 R199, R176, 0x4, RZ ;  /* 0x00000004b0c77819 */ /* 0x000fe200000006ff */
[----:B------:R-:W-:Y:S01]  /*6270*/  HADD2.F32 R96, -RZ, R95.H1_H1 ;  /* 0x3000005fff607230 */ /* 0x000fe20000004100 */
[----:B------:R-:W-:Y:S01]  /*6280*/  SHF.L.U32 R207, R175, 0x4, RZ ;  /* 0x00000004afcf7819 */ /* 0x000fe200000006ff */
[----:B------:R-:W-:Y:S01]  /*6290*/  HADD2.F32 R100, -RZ, R99.H1_H1 ;  /* 0x30000063ff647230 */ /* 0x000fe20000004100 */
[----:B------:R-:W-:Y:S01]  /*62a0*/  IADD3 R192, PT, PT, R186, R199, RZ ;  /* 0x000000c7bac07210 */ /* 0x000fe20007ffe0ff */
[----:B------:R-:W-:Y:S01]  /*62b0*/  HADD2.F32 R90, -RZ, R89.H1_H1 ;  /* 0x30000059ff5a7230 */ /* 0x000fe20000004100 */
[----:B------:R-:W-:Y:S01]  /*62c0*/  SHF.L.U32 R205, R184, 0x4, RZ ;  /* 0x00000004b8cd7819 */ /* 0x000fe200000006ff */
[----:B------:R-:W-:Y:S01]  /*62d0*/  HADD2.F32 R89, -RZ, R91.H0_H0 ;  /* 0x2000005bff597230 */ /* 0x000fe20000004100 */
[-C--:B------:R-:W-:Y:S01]  /*62e0*/  F2FP.F16.E5M2.UNPACK_B R103, R153.reuse ;  /* 0x00000099ff67723e */ /* 0x080fe200020004ff */
[--C-:B------:R-:W-:Y:S01]  /*62f0*/  HADD2.F32 R91, -RZ, R93.reuse.H0_H0 ;  /* 0x2000005dff5b7230 */ /* 0x100fe20000004100 */
[----:B------:R-:W-:Y:S01]  /*6300*/  IADD3 R194, PT, PT, R205, R192, RZ ;  /* 0x000000c0cdc27210 */ /* 0x000fe20007ffe0ff */
[----:B------:R-:W-:Y:S01]  /*6310*/  HADD2.F32 R94, -RZ, R93.H1_H1 ;  /* 0x3000005dff5e7230 */ /* 0x000fe20000004100 */
[----:B------:R-:W-:Y:S01]  /*6320*/  F2FP.F16.E5M2.UNPACK_B R105, R153.H1 ;  /* 0x00000099ff69723e */ /* 0x000fe200030004ff */
[----:B------:R-:W-:Y:S01]  /*6330*/  HADD2.F32 R93, -RZ, R95.H0_H0 ;  /* 0x2000005fff5d7230 */ /* 0x000fe20000004100 */
[-C--:B------:R-:W-:Y:S01]  /*6340*/  F2FP.F16.E5M2.UNPACK_B R107, R154.reuse ;  /* 0x0000009aff6b723e */ /* 0x080fe200020004ff */
[----:B------:R-:W-:Y:S01]  /*6350*/  HADD2.F32 R104, -RZ, R103.H1_H1 ;  /* 0x30000067ff687230 */ /* 0x000fe20000004100 */
[----:B------:R-:W-:Y:S01]  /*6360*/  F2FP.F16.E5M2.UNPACK_B R109, R154.H1 ;  /* 0x0000009aff6d723e */ /* 0x000fe200030004ff */
[C---:B--2---:R-:W-:Y:S01]  /*6370*/  FMUL R0, R78.reuse, R4 ;  /* 0x000000044e007220 */ /* 0x044fe20000400000 */
[C---:B-1----:R-:W-:Y:S01]  /*6380*/  FMUL R2, R78.reuse, R5 ;  /* 0x000000054e027220 */ /* 0x042fe20000400000 */
[C---:B------:R-:W-:Y:S01]  /*6390*/  FMUL R4, R78.reuse, R8 ;  /* 0x000000084e047220 */ /* 0x040fe20000400000 */
[C---:B------:R-:W-:Y:S01]  /*63a0*/  FMUL R5, R78.reuse, R9 ;  /* 0x000000094e057220 */ /* 0x040fe20000400000 */
[C---:B------:R-:W-:Y:S01]  /*63b0*/  FFMA R0, R81.reuse, R82, R0 ;  /* 0x0000005251007223 */ /* 0x040fe20000000000 */
[C---:B------:R-:W-:Y:S01]  /*63c0*/  FFMA R2, R81.reuse, R83, R2 ;  /* 0x0000005351027223 */ /* 0x040fe20000000002 */
[C---:B------:R-:W-:Y:S01]  /*63d0*/  FMUL R8, R78.reuse, R12 ;  /* 0x0000000c4e087220 */ /* 0x040fe20000400000 */
[C---:B------:R-:W-:Y:S01]  /*63e0*/  FMUL R9, R78.reuse, R13 ;  /* 0x0000000d4e097220 */ /* 0x040fe20000400000 */
[C---:B------:R-:W-:Y:S01]  /*63f0*/  FMUL R12, R78.reuse, R16 ;  /* 0x000000104e0c7220 */ /* 0x040fe20000400000 */
[C---:B------:R-:W-:Y:S01]  /*6400*/  FMUL R13, R78.reuse, R17 ;  /* 0x000000114e0d7220 */ /* 0x040fe20000400000 */
[C---:B------:R-:W-:Y:S01]  /*6410*/  FMUL R16, R78.reuse, R20 ;  /* 0x000000144e107220 */ /* 0x040fe20000400000 */
[C---:B------:R-:W-:Y:S01]  /*6420*/  FMUL R17, R78.reuse, R21 ;  /* 0x000000154e117220 */ /* 0x040fe20000400000 */
[C---:B------:R-:W-:Y:S01]  /*6430*/  FMUL R20, R78.reuse, R24 ;  /* 0x000000184e147220 */ /* 0x040fe20000400000 */
[C---:B------:R-:W-:Y:S01]  /*6440*/  FMUL R21, R78.reuse, R25 ;  /* 0x000000194e157220 */ /* 0x040fe20000400000 */
[----:B------:R-:W-:Y:S02]  /*6450*/  HADD2.F32 R108, -RZ, R107.H1_H1 ;  /* 0x3000006bff6c7230 */ /* 0x000fe40000004100 */
[C---:B------:R-:W-:Y:S01]  /*6460*/  FMUL R24, R78.reuse, R28 ;  /* 0x0000001c4e187220 */ /* 0x040fe20000400000 */
[C---:B------:R-:W-:Y:S01]  /*6470*/  FMUL R25, R78.reuse, R29 ;  /* 0x0000001d4e197220 */ /* 0x040fe20000400000 */
[C---:B------:R-:W-:Y:S01]  /*6480*/  FMUL R28, R78.reuse, R32 ;  /* 0x000000204e1c7220 */ /* 0x040fe20000400000 */
[C---:B------:R-:W-:Y:S01]  /*6490*/  FMUL R29, R78.reuse, R33 ;  /* 0x000000214e1d7220 */ /* 0x040fe20000400000 */
[C---:B------:R-:W-:Y:S01]  /*64a0*/  FMUL R32, R78.reuse, R36 ;  /* 0x000000244e207220 */ /* 0x040fe20000400000 */
[----:B------:R-:W-:Y:S01]  /*64b0*/  F2FP.F16.E5M2.UNPACK_B R111, R155 ;  /* 0x0000009bff6f723e */ /* 0x000fe200020004ff */
[C---:B------:R-:W-:Y:S01]  /*64c0*/  FMUL R33, R78.reuse, R37 ;  /* 0x000000254e217220 */ /* 0x040fe20000400000 */
[C---:B------:R-:W-:Y:S01]  /*64d0*/  FMUL R36, R78.reuse, R40 ;  /* 0x000000284e247220 */ /* 0x040fe20000400000 */
[----:B------:R-:W-:Y:S01]  /*64e0*/  F2FP.F16.E5M2.UNPACK_B R113, R155.H1 ;  /* 0x0000009bff71723e */ /* 0x000fe200030004ff */
[C---:B------:R-:W-:Y:S01]  /*64f0*/  FMUL R37, R78.reuse, R41 ;  /* 0x000000294e257220 */ /* 0x040fe20000400000 */
[----:B------:R-:W-:Y:S02]  /*6500*/  HADD2.F32 R112, -RZ, R111.H1_H1 ;  /* 0x3000006fff707230 */ /* 0x000fe40000004100 */
        /* <DEDUP_REMOVED lines=26> */
[C---:B------:R-:W-:Y:S01]  /*66b0*/  FFMA R3, R81.reuse, R84, R3 ;  /* 0x0000005451037223 */ /* 0x040fe20000000003 */
[C---:B------:R-:W-:Y:S01]  /*66c0*/  FFMA R7, R81.reuse, R86, R7 ;  /* 0x0000005651077223 */ /* 0x040fe20000000007 */
[----:B------:R-:W-:Y:S01]  /*66d0*/  F2FP.F16.E5M2.UNPACK_B R131, R160 ;  /* 0x000000a0ff83723e */ /* 0x000fe200020004ff */
[C---:B------:R-:W-:Y:S01]  /*66e0*/  FFMA R4, R81.reuse, R85, R4 ;  /* 0x0000005551047223 */ /* 0x040fe20000000004 */
[C---:B------:R-:W-:Y:S01]  /*66f0*/  FFMA R5, R81.reuse, R88, R5 ;  /* 0x0000005851057223 */ /* 0x040fe20000000005 */
[----:B------:R-:W-:Y:S01]  /*6700*/  F2FP.F16.E5M2.UNPACK_B R133, R160.H1 ;  /* 0x000000a0ff85723e */ /* 0x000fe200030004ff */
[----:B------:R-:W-:Y:S01]  /*6710*/  FFMA R6, R81, R87, R6 ;  /* 0x0000005751067223 */ /* 0x000fe20000000006 */
[----:B------:R-:W-:Y:S01]  /*6720*/  F2FP.SATFINITE.E5M2.F32.PACK_AB_MERGE_C R195, R7, R3, RZ ;  /* 0x0000000307c3723e */ /* 0x000fe200048060ff */
[----:B------:R-:W-:Y:S02]  /*6730*/  HADD2.F32 R128, -RZ, R127.H1_H1 ;  /* 0x3000007fff807230 */ /* 0x000fe40000004100 */
[----:B------:R-:W-:Y:S01]  /*6740*/  FMUL R11, R78, R11 ;  /* 0x0000000b4e0b7220 */ /* 0x000fe20000400000 */
[----:B------:R-:W-:Y:S01]  /*6750*/  HADD2.F32 R132, -RZ, R131.H1_H1 ;  /* 0x30000083ff847230 */ /* 0x000fe20000004100 */
[----:B------:R-:W-:Y:S01]  /*6760*/  F2FP.SATFINITE.E5M2.F32.PACK_AB_MERGE_C R200, R2, R0, R195 ;  /* 0x0000000002c8723e */ /* 0x000fe200048060c3 */
[----:B------:R-:W-:Y:S01]  /*6770*/  FMUL R10, R78, R14 ;  /* 0x0000000e4e0a7220 */ /* 0x000fe20000400000 */
[----:B------:R-:W-:Y:S01]  /*6780*/  IADD3 R195, PT, PT, R186, R207, RZ ;  /* 0x000000cfbac37210 */ /* 0x000fe20007ffe0ff */
[C---:B------:R-:W-:Y:S01]  /*6790*/  FFMA R11, R81.reuse, R90, R11 ;  /* 0x0000005a510b7223 */ /* 0x040fe2000000000b */
[C---:B------:R-:W-:Y:S01]  /*67a0*/  FFMA R8, R81.reuse, R89, R8 ;  /* 0x0000005951087223 */ /* 0x040fe20000000008 */
[C---:B------:R-:W-:Y:S01]  /*67b0*/  FFMA R9, R81.reuse, R92, R9 ;  /* 0x0000005c51097223 */ /* 0x040fe20000000009 */
[--C-:B------:R-:W-:Y:S02]  /*67c0*/  HADD2.F32 R95, -RZ, R97.reuse.H0_H0 ;  /* 0x20000061ff5f7230 */ /* 0x100fe40000004100 */
[----:B------:R-:W-:Y:S01]  /*67d0*/  FFMA R10, R81, R91, R10 ;  /* 0x0000005b510a7223 */ /* 0x000fe2000000000a */
[----:B------:R-:W-:Y:S01]  /*67e0*/  F2FP.SATFINITE.E5M2.F32.PACK_AB_MERGE_C R201, R11, R6, RZ ;  /* 0x000000060bc9723e */ /* 0x000fe200048060ff */
[C---:B------:R-:W-:Y:S01]  /*67f0*/  FMUL R15, R78.reuse, R15 ;  /* 0x0000000f4e0f7220 */ /* 0x040fe20000400000 */
[----:B------:R-:W-:Y:S02]  /*6800*/  HADD2.F32 R98, -RZ, R97.H1_H1 ;  /* 0x30000061ff627230 */ /* 0x000fe40000004100 */
[C---:B------:R-:W-:Y:S01]  /*6810*/  FMUL R14, R78.reuse, R18 ;  /* 0x000000124e0e7220 */ /* 0x040fe20000400000 */
[----:B------:R-:W-:Y:S01]  /*6820*/  F2FP.SATFINITE.E5M2.F32.PACK_AB_MERGE_C R201, R5, R4, R201 ;  /* 0x0000000405c9723e */ /* 0x000fe200048060c9 */
[----:B------:R-:W-:Y:S02]  /*6830*/  HADD2.F32 R97, -RZ, R99.H0_H0 ;  /* 0x20000063ff617230 */ /* 0x000fe40000004100 */
[C---:B------:R-:W-:Y:S01]  /*6840*/  FFMA R15, R81.reuse, R94, R15 ;  /* 0x0000005e510f7223 */ /* 0x040fe2000000000f */
[C---:B------:R-:W-:Y:S01]  /*6850*/  FFMA R12, R81.reuse, R93, R12 ;  /* 0x0000005d510c7223 */ /* 0x040fe2000000000c */
[----:B------:R-:W-:Y:S01]  /*6860*/  FFMA R13, R81, R96, R13 ;  /* 0x00000060510d7223 */ /* 0x000fe2000000000d */
[----:B------:R-:W-:Y:S01]  /*6870*/  F2FP.F16.E5M2.UNPACK_B R135, R161 ;  /* 0x000000a1ff87723e */ /* 0x000fe200020004ff */
[--C-:B------:R-:W-:Y:S01]  /*6880*/  HADD2.F32 R99, -RZ, R101.reuse.H0_H0 ;  /* 0x20000065ff637230 */ /* 0x100fe20000004100 */
[----:B------:R-:W-:Y:S01]  /*6890*/  F2FP.SATFINITE.E5M2.F32.PACK_AB_MERGE_C R202, R15, R10, RZ ;  /* 0x0000000a0fca723e */ /* 0x000fe200048060ff */
[----:B------:R-:W-:Y:S01]  /*68a0*/  FFMA R14, R81, R95, R14 ;  /* 0x0000005f510e7223 */ /* 0x000fe2000000000e */
[C---:B------:R-:W-:Y:S01]  /*68b0*/  FMUL R19, R78.reuse, R19 ;  /* 0x000000134e137220 */ /* 0x040fe20000400000 */
[----:B------:R-:W-:Y:S01]  /*68c0*/  HADD2.F32 R102, -RZ, R101.H1_H1 ;  /* 0x30000065ff667230 */ /* 0x000fe20000004100 */
[----:B------:R-:W-:Y:S01]  /*68d0*/  F2FP.SATFINITE.E5M2.F32.PACK_AB_MERGE_C R202, R9, R8, R202 ;  /* 0x0000000809ca723e */ /* 0x000fe200048060ca */
[----:B------:R-:W-:Y:S02]  /*68e0*/  HADD2.F32 R101, -RZ, R103.H0_H0 ;  /* 0x20000067ff657230 */ /* 0x000fe40000004100 */
[C---:B------:R-:W-:Y:S01]  /*68f0*/  FFMA R19, R81.reuse, R98, R19 ;  /* 0x0000006251137223 */ /* 0x040fe20000000013 */
[C---:B------:R-:W-:Y:S01]  /*6900*/  FFMA R16, R81.reuse, R97, R16 ;  /* 0x0000006151107223 */ /* 0x040fe20000000010 */
[----:B------:R-:W-:Y:S01]  /*6910*/  FFMA R17, R81, R100, R17 ;  /* 0x0000006451117223 */ /* 0x000fe20000000011 */
[----:B------:R-:W-:Y:S02]  /*6920*/  HADD2.F32 R136, -RZ, R135.H1_H1 ;  /* 0x30000087ff887230 */ /* 0x000fe40000004100 */
[C---:B------:R-:W-:Y:S01]  /*6930*/  FMUL R18, R78.reuse, R22 ;  /* 0x000000164e127220 */ /* 0x040fe20000400000 */
[----:B------:R-:W-:Y:S01]  /*6940*/  F2FP.F16.E5M2.UNPACK_B R137, R161.H1 ;  /* 0x000000a1ff89723e */ /* 0x000fe200030004ff */
[C---:B------:R-:W-:Y:S01]  /*6950*/  FMUL R23, R78.reuse, R23 ;  /* 0x000000174e177220 */ /* 0x040fe20000400000 */
[--C-:B------:R-:W-:Y:S01]  /*6960*/  HADD2.F32 R103, -RZ, R105.reuse.H0_H0 ;  /* 0x20000069ff677230 */ /* 0x100fe20000004100 */
[----:B------:R-:W-:Y:S01]  /*6970*/  F2FP.SATFINITE.E5M2.F32.PACK_AB_MERGE_C R203, R19, R14, RZ ;  /* 0x0000000e13cb723e */ /* 0x000fe200048060ff */
[C---:B------:R-:W-:Y:S01]  /*6980*/  FFMA R18, R81.reuse, R99, R18 ;  /* 0x0000006351127223 */ /* 0x040fe20000000012 */
[C---:B------:R-:W-:Y:S01]  /*6990*/  FFMA R23, R81.reuse, R102, R23 ;  /* 0x0000006651177223 */ /* 0x040fe20000000017 */
[----:B------:R-:W-:Y:S01]  /*69a0*/  FFMA R20, R81, R101, R20 ;  /* 0x0000006551147223 */ /* 0x000fe20000000014 */
[----:B------:R-:W-:Y:S01]  /*69b0*/  F2FP.F16.E5M2.UNPACK_B R139, R162 ;  /* 0x000000a2ff8b723e */ /* 0x000fe200020004ff */
[----:B------:R-:W-:Y:S01]  /*69c0*/  HADD2.F32 R106, -RZ, R105.H1_H1 ;  /* 0x30000069ff6a7230 */ /* 0x000fe20000004100 */
[----:B------:R-:W-:Y:S01]  /*69d0*/  F2FP.SATFINITE.E5M2.F32.PACK_AB_MERGE_C R203, R13, R12, R203 ;  /* 0x0000000c0dcb723e */ /* 0x000fe200048060cb */
[----:B------:R-:W-:Y:S01]  /*69e0*/  FFMA R21, R81, R104, R21 ;  /* 0x0000006851157223 */ /* 0x000fe20000000015 */
[----:B------:R-:W-:Y:S01]  /*69f0*/  F2FP.SATFINITE.E5M2.F32.PACK_AB_MERGE_C R208, R23, R18, RZ ;  /* 0x0000001217d0723e */ /* 0x000fe200048060ff */
[----:B------:R-:W-:Y:S02]  /*6a00*/  HADD2.F32 R105, -RZ, R107.H0_H0 ;  /* 0x2000006bff697230 */ /* 0x000fe40000004100 */
[C---:B------:R-:W-:Y:S01]  /*6a10*/  FMUL R22, R78.reuse, R26 ;  /* 0x0000001a4e167220 */ /* 0x040fe20000400000 */
[----:B------:R1:W-:Y:S01]  /*6a20*/  STS.128 [R172+UR49+0x8200], R200 ;  /* 0x008200c8ac007988 */ /* 0x0003e20008000c31 */
[----:B------:R-:W-:Y:S01]  /*6a30*/  F2FP.SATFINITE.E5M2.F32.PACK_AB_MERGE_C R208, R17, R16, R208 ;  /* 0x0000001011d0723e */ /* 0x000fe200048060d0 */
[----:B------:R-:W-:Y:S02]  /*6a40*/  HADD2.F32 R140, -RZ, R139.H1_H1 ;  /* 0x3000008bff8c7230 */ /* 0x000fe40000004100 */
[C---:B------:R-:W-:Y:S01]  /*6a50*/  FFMA R22, R81.reuse, R103, R22 ;  /* 0x0000006751167223 */ /* 0x040fe20000000016 */
[C---:B------:R-:W-:Y:S01]  /*6a60*/  FMUL R27, R78.reuse, R27 ;  /* 0x0000001b4e1b7220 */ /* 0x040fe20000400000 */
[--C-:B------:R-:W-:Y:S02]  /*6a70*/  HADD2.F32 R107, -RZ, R109.reuse.H0_H0 ;  /* 0x2000006dff6b7230 */ /* 0x100fe40000004100 */
[C---:B------:R-:W-:Y:S01]  /*6a80*/  FMUL R26, R78.reuse, R30 ;  /* 0x0000001e4e1a7220 */ /* 0x040fe20000400000 */
[----:B------:R-:W-:Y:S02]  /*6a90*/  HADD2.F32 R110, -RZ, R109.H1_H1 ;  /* 0x3000006dff6e7230 */ /* 0x000fe40000004100 */
[C---:B------:R-:W-:Y:S01]  /*6aa0*/  FFMA R27, R81.reuse, R106, R27 ;  /* 0x0000006a511b7223 */ /* 0x040fe2000000001b */
[C---:B------:R-:W-:Y:S01]  /*6ab0*/  FFMA R24, R81.reuse, R105, R24 ;  /* 0x0000006951187223 */ /* 0x040fe20000000018 */
[----:B------:R-:W-:Y:S01]  /*6ac0*/  FFMA R25, R81, R108, R25 ;  /* 0x0000006c51197223 */ /* 0x000fe20000000019 */
[----:B------:R-:W-:Y:S01]  /*6ad0*/  F2FP.F16.E5M2.UNPACK_B R141, R162.H1 ;  /* 0x000000a2ff8d723e */ /* 0x000fe200030004ff */
[----:B------:R-:W-:Y:S01]  /*6ae0*/  HADD2.F32 R109, -RZ, R111.H0_H0 ;  /* 0x2000006fff6d7230 */ /* 0x000fe20000004100 */
[----:B------:R-:W-:Y:S01]  /*6af0*/  F2FP.SATFINITE.E5M2.F32.PACK_AB_MERGE_C R209, R27, R22, RZ ;  /* 0x000000161bd1723e */ /* 0x000fe200048060ff */
[----:B------:R-:W-:Y:S01]  /*6b00*/  FFMA R26, R81, R107, R26 ;  /* 0x0000006b511a7223 */ /* 0x000fe2000000001a */
[C---:B------:R-:W-:Y:S01]  /*6b10*/  FMUL R31, R78.reuse, R31 ;  /* 0x0000001f4e1f7220 */ /* 0x040fe20000400000 */
[--C-:B------:R-:W-:Y:S01]  /*6b20*/  HADD2.F32 R111, -RZ, R113.reuse.H0_H0 ;  /* 0x20000071ff6f7230 */ /* 0x100fe20000004100 */
[----:B------:R-:W-:Y:S01]  /*6b30*/  F2FP.SATFINITE.E5M2.F32.PACK_AB_MERGE_C R209, R21, R20, R209 ;  /* 0x0000001415d1723e */ /* 0x000fe200048060d1 */
[----:B------:R-:W-:Y:S02]  /*6b40*/  HADD2.F32 R114, -RZ, R113.H1_H1 ;  /* 0x30000071ff727230 */ /* 0x000fe40000004100 */
[C---:B------:R-:W-:Y:S01]  /*6b50*/  FFMA R31, R81.reuse, R110, R31 ;  /* 0x0000006e511f7223 */ /* 0x040fe2000000001f */
[C---:B------:R-:W-:Y:S01]  /*6b60*/  FFMA R28, R81.reuse, R109, R28 ;  /* 0x0000006d511c7223 */ /* 0x040fe2000000001c */
[----:B------:R-:W-:Y:S01]  /*6b70*/  FFMA R29, R81, R112, R29 ;  /* 0x00000070511d7223 */ /* 0x000fe2000000001d */
[----:B------:R-:W-:Y:S02]  /*6b80*/  HADD2.F32 R113, -RZ, R115.H0_H0 ;  /* 0x20000073ff717230 */ /* 0x000fe40000004100 */
[C---:B------:R-:W-:Y:S01]  /*6b90*/  FMUL R30, R78.reuse, R34 ;  /* 0x000000224e1e7220 */ /* 0x040fe20000400000 */
[----:B------:R-:W-:Y:S01]  /*6ba0*/  F2FP.F16.E5M2.UNPACK_B R143, R163 ;  /* 0x000000a3ff8f723e */ /* 0x000fe200020004ff */
[C---:B------:R-:W-:Y:S01]  /*6bb0*/  FMUL R35, R78.reuse, R35 ;  /* 0x000000234e237220 */ /* 0x040fe20000400000 */
[----:B------:R-:W-:Y:S01]  /*6bc0*/  HADD2.F32 R115, -RZ, R117.H0_H0 ;  /* 0x20000075ff737230 */ /* 0x000fe20000004100 */
[----:B------:R-:W-:Y:S01]  /*6bd0*/  F2FP.SATFINITE.E5M2.F32.PACK_AB_MERGE_C R210, R31, R26, RZ ;  /* 0x0000001a1fd2723e */ /* 0x000fe200048060ff */
[C---:B------:R-:W-:Y:S01]  /*6be0*/  FFMA R30, R81.reuse, R111, R30 ;  /* 0x0000006f511e7223 */ /* 0x040fe2000000001e */
[C---:B------:R-:W-:Y:S01]  /*6bf0*/  FFMA R35, R81.reuse, R114, R35 ;  /* 0x0000007251237223 */ /* 0x040fe20000000023 */
[C---:B------:R-:W-:Y:S01]  /*6c00*/  FFMA R32, R81.reuse, R113, R32 ;  /* 0x0000007151207223 */ /* 0x040fe20000000020 */
[----:B------:R-:W-:Y:S01]  /*6c10*/  F2FP.F16.E5M2.UNPACK_B R145, R163.H1 ;  /* 0x000000a3ff91723e */ /* 0x000fe200030004ff */
[----:B------:R-:W-:Y:S01]  /*6c20*/  FFMA R33, R81, R116, R33 ;  /* 0x0000007451217223 */ /* 0x000fe20000000021 */
[----:B------:R-:W-:Y:S01]  /*6c30*/  F2FP.SATFINITE.E5M2.F32.PACK_AB_MERGE_C R210, R25, R24, R210 ;  /* 0x0000001819d2723e */ /* 0x000fe200048060d2 */
[----:B------:R-:W-:Y:S01]  /*6c40*/  HADD2.F32 R144, -RZ, R143.H1_H1 ;  /* 0x3000008fff907230 */ /* 0x000fe20000004100 */
[----:B------:R-:W-:Y:S01]  /*6c50*/  F2FP.SATFINITE.E5M2.F32.PACK_AB_MERGE_C R211, R35, R30, RZ ;  /* 0x0000001e23d3723e */ /* 0x000fe200048060ff */
[----:B------:R-:W-:Y:S02]  /*6c60*/  HADD2.F32 R118, -RZ, R117.H1_H1 ;  /* 0x30000075ff767230 */ /* 0x000fe40000004100 */
[C---:B------:R-:W-:Y:S01]  /*6c70*/  FMUL R34, R78.reuse, R38 ;  /* 0x000000264e227220 */ /* 0x040fe20000400000 */
[----:B------:R-:W-:Y:S01]  /*6c80*/  HADD2.F32 R117, -RZ, R119.H0_H0 ;  /* 0x20000077ff757230 */ /* 0x000fe20000004100 */
[----:B------:R-:W-:Y:S01]  /*6c90*/  F2FP.SATFINITE.E5M2.F32.PACK_AB_MERGE_C R211, R29, R28, R211 ;  /* 0x0000001c1dd3723e */ /* 0x000fe200048060d3 */
[C---:B------:R-:W-:Y:S01]  /*6ca0*/  FMUL R39, R78.reuse, R39 ;  /* 0x000000274e277220 */ /* 0x040fe20000400000 */
[--C-:B------:R-:W-:Y:S02]  /*6cb0*/  HADD2.F32 R119, -RZ, R121.reuse.H0_H0 ;  /* 0x20000079ff777230 */ /* 0x100fe40000004100 */
[C---:B------:R-:W-:Y:S01]  /*6cc0*/  FFMA R34, R81.reuse, R115, R34 ;  /* 0x0000007351227223 */ /* 0x040fe20000000022 */
[----:B------:R-:W-:Y:S01]  /*6cd0*/  HADD2.F32 R122, -RZ, R121.H1_H1 ;  /* 0x30000079ff7a7230 */ /* 0x000fe20000004100 */
[----:B------:R1:W-:Y:S01]  /*6ce0*/  STS.128 [R192+0x8010], R208 ;  /* 0x008010d0c0007388 */ /* 0x0003e20000000c00 */
[----:B------:R-:W-:Y:S02]  /*6cf0*/  HADD2.F32 R121, -RZ, R123.H0_H0 ;  /* 0x2000007bff797230 */ /* 0x000fe40000004100 */
[C---:B------:R-:W-:Y:S01]  /*6d00*/  FFMA R39, R81.reuse, R118, R39 ;  /* 0x0000007651277223 */ /* 0x040fe20000000027 */
[C---:B------:R-:W-:Y:S01]  /*6d10*/  FFMA R36, R81.reuse, R117, R36 ;  /* 0x0000007551247223 */ /* 0x040fe20000000024 */
[----:B------:R-:W-:Y:S01]  /*6d20*/  FFMA R37, R81, R120, R37 ;  /* 0x0000007851257223 */ /* 0x000fe20000000025 */
[C---:B------:R-:W-:Y:S01]  /*6d30*/  FMUL R38, R78.reuse, R42 ;  /* 0x0000002a4e267220 */ /* 0x040fe20000400000 */
[----:B------:R-:W-:Y:S01]  /*6d40*/  ISETP.NE.AND P0, PT, R189, RZ, PT ;  /* 0x000000ffbd00720c */ /* 0x000fe20003f05270 */
[C---:B------:R-:W-:Y:S01]  /*6d50*/  FMUL R43, R78.reuse, R43 ;  /* 0x0000002b4e2b7220 */ /* 0x040fe20000400000 */
[--C-:B------:R-:W-:Y:S01]  /*6d60*/  HADD2.F32 R123, -RZ, R125.reuse.H0_H0 ;  /* 0x2000007dff7b7230 */ /* 0x100fe20000004100 */
[----:B------:R-:W-:Y:S01]  /*6d70*/  F2FP.SATFINITE.E5M2.F32.PACK_AB_MERGE_C R212, R39, R34, RZ ;  /* 0x0000002227d4723e */ /* 0x000fe200048060ff */
[C---:B------:R-:W-:Y:S01]  /*6d80*/  FFMA R38, R81.reuse, R119, R38 ;  /* 0x0000007751267223 */ /* 0x040fe20000000026 */
[C---:B------:R-:W-:Y:S01]  /*6d90*/  FFMA R43, R81.reuse, R122, R43 ;  /* 0x0000007a512b7223 */ /* 0x040fe2000000002b */
[----:B------:R-:W-:Y:S01]  /*6da0*/  FFMA R40, R81, R121, R40 ;  /* 0x0000007951287223 */ /* 0x000fe20000000028 */
[----:B------:R-:W-:Y:S01]  /*6db0*/  F2FP.SATFINITE.E5M2.F32.PACK_AB_MERGE_C R212, R33, R32, R212 ;  /* 0x0000002021d4723e */ /* 0x000fe200048060d4 */
[----:B------:R-:W-:Y:S01]  /*6dc0*/  FFMA R41, R81, R124, R41 ;  /* 0x0000007c51297223 */ /* 0x000fe20000000029 */
[----:B------:R-:W-:Y:S01]  /*6dd0*/  HADD2.F32 R126, -RZ, R125.H1_H1 ;  /* 0x3000007dff7e7230 */ /* 0x000fe20000004100 */
[----:B------:R-:W-:Y:S01]  /*6de0*/  F2FP.SATFINITE.E5M2.F32.PACK_AB_MERGE_C R213, R43, R38, RZ ;  /* 0x000000262bd5723e */ /* 0x000fe200048060ff */
[----:B------:R-:W-:Y:S02]  /*6df0*/  HADD2.F32 R125, -RZ, R127.H0_H0 ;  /* 0x2000007fff7d7230 */ /* 0x000fe40000004100 */
[C---:B------:R-:W-:Y:S01]  /*6e00*/  FMUL R42, R78.reuse, R46 ;  /* 0x0000002e4e2a7220 */ /* 0x040fe20000400000 */
[----:B------:R-:W-:Y:S01]  /*6e10*/  FMUL R47, R78, R47 ;  /* 0x0000002f4e2f7220 */ /* 0x000fe20000400000 */
[--C-:B------:R-:W-:Y:S01]  /*6e20*/  HADD2.F32 R127, -RZ, R129.reuse.H0_H0 ;  /* 0x20000081ff7f7230 */ /* 0x100fe20000004100 */
[----:B------:R-:W-:Y:S01]  /*6e30*/  F2FP.SATFINITE.E5M2.F32.PACK_AB_MERGE_C R213, R37, R36, R213 ;  /* 0x0000002425d5723e */ /* 0x000fe200048060d5 */
[C---:B------:R-:W-:Y:S01]  /*6e40*/  FFMA R42, R81.reuse, R123, R42 ;  /* 0x0000007b512a7223 */ /* 0x040fe2000000002a */
[C---:B------:R-:W-:Y:S01]  /*6e50*/  FFMA R47, R81.reuse, R126, R47 ;  /* 0x0000007e512f7223 */ /* 0x040fe2000000002f */
[C---:B------:R-:W-:Y:S01]  /*6e60*/  FFMA R44, R81.reuse, R125, R44 ;  /* 0x0000007d512c7223 */ /* 0x040fe2000000002c */
[----:B------:R-:W-:Y:S01]  /*6e70*/  ISETP.NE.AND P6, PT, R198, RZ, PT ;  /* 0x000000ffc600720c */ /* 0x000fe20003fc5270 */
[----:B------:R-:W-:Y:S01]  /*6e80*/  FFMA R45, R81, R128, R45 ;  /* 0x00000080512d7223 */ /* 0x000fe2000000002d */
[----:B------:R-:W-:Y:S01]  /*6e90*/  HADD2.F32 R130, -RZ, R129.H1_H1 ;  /* 0x30000081ff827230 */ /* 0x000fe20000004100 */
[----:B------:R-:W-:Y:S01]  /*6ea0*/  F2FP.SATFINITE.E5M2.F32.PACK_AB_MERGE_C R214, R47, R42, RZ ;  /* 0x0000002a2fd6723e */ /* 0x000fe200048060ff */
[----:B------:R-:W-:Y:S02]  /*6eb0*/  HADD2.F32 R129, -RZ, R131.H0_H0 ;  /* 0x20000083ff817230 */ /* 0x000fe40000004100 */
[C---:B------:R-:W-:Y:S01]  /*6ec0*/  FMUL R46, R78.reuse, R50 ;  /* 0x000000324e2e7220 */ /* 0x040fe20000400000 */
[C---:B------:R-:W-:Y:S01]  /*6ed0*/  FMUL R51, R78.reuse, R51 ;  /* 0x000000334e337220 */ /* 0x040fe20000400000 */
[--C-:B------:R-:W-:Y:S02]  /*6ee0*/  HADD2.F32 R131, -RZ, R133.reuse.H0_H0 ;  /* 0x20000085ff837230 */ /* 0x100fe40000004100 */
[C---:B------:R-:W-:Y:S01]  /*6ef0*/  FMUL R50, R78.reuse, R54 ;  /* 0x000000364e327220 */ /* 0x040fe20000400000 */
[C---:B------:R-:W-:Y:S01]  /*6f00*/  FFMA R46, R81.reuse, R127, R46 ;  /* 0x0000007f512e7223 */ /* 0x040fe2000000002e */
[----:B------:R-:W-:Y:S02]  /*6f10*/  HADD2.F32 R134, -RZ, R133.H1_H1 ;  /* 0x30000085ff867230 */ /* 0x000fe40000004100 */
[C---:B------:R-:W-:Y:S01]  /*6f20*/  FFMA R51, R81.reuse, R130, R51 ;  /* 0x0000008251337223 */ /* 0x040fe20000000033 */
[----:B------:R-:W-:Y:S02]  /*6f30*/  HADD2.F32 R133, -RZ, R135.H0_H0 ;  /* 0x20000087ff857230 */ /* 0x000fe40000004100 */
[C---:B------:R-:W-:Y:S01]  /*6f40*/  FMUL R55, R78.reuse, R55 ;  /* 0x000000374e377220 */ /* 0x040fe20000400000 */
[C---:B------:R-:W-:Y:S01]  /*6f50*/  FFMA R48, R81.reuse, R129, R48 ;  /* 0x0000008151307223 */ /* 0x040fe20000000030 */
[C---:B------:R-:W-:Y:S01]  /*6f60*/  FFMA R49, R81.reuse, R132, R49 ;  /* 0x0000008451317223 */ /* 0x040fe20000000031 */
[--C-:B------:R-:W-:Y:S02]  /*6f70*/  HADD2.F32 R135, -RZ, R137.reuse.H0_H0 ;  /* 0x20000089ff877230 */ /* 0x100fe40000004100 */
[C---:B------:R-:W-:Y:S01]  /*6f80*/  FFMA R50, R81.reuse, R131, R50 ;  /* 0x0000008351327223 */ /* 0x040fe20000000032 */
[----:B------:R-:W-:Y:S02]  /*6f90*/  HADD2.F32 R138, -RZ, R137.H1_H1 ;  /* 0x30000089ff8a7230 */ /* 0x000fe40000004100 */
[C---:B------:R-:W-:Y:S01]  /*6fa0*/  FMUL R54, R78.reuse, R58 ;  /* 0x0000003a4e367220 */ /* 0x040fe20000400000 */
[----:B------:R-:W-:Y:S02]  /*6fb0*/  HADD2.F32 R137, -RZ, R139.H0_H0 ;  /* 0x2000008bff897230 */ /* 0x000fe40000004100 */
[C---:B------:R-:W-:Y:S01]  /*6fc0*/  FFMA R55, R81.reuse, R134, R55 ;  /* 0x0000008651377223 */ /* 0x040fe20000000037 */
        /* <DEDUP_REMOVED lines=16> */
[----:B------:R-:W-:Y:S01]  /*70d0*/  FFMA R63, R81, R142, R63 ;  /* 0x0000008e513f7223 */ /* 0x000fe2000000003f */
[----:B------:R-:W-:Y:S01]  /*70e0*/  FMUL R67, R78, R67 ;  /* 0x000000434e437220 */ /* 0x000fe20000400000 */
[----:B------:R-:W-:Y:S01]  /*70f0*/  F2FP.SATFINITE.E5M2.F32.PACK_AB_MERGE_C R215, R51, R46, RZ ;  /* 0x0000002e33d7723e */ /* 0x000fe200048060ff */
[C---:B------:R-:W-:Y:S01]  /*7100*/  FFMA R60, R81.reuse, R141, R60 ;  /* 0x0000008d513c7223 */ /* 0x040fe2000000003c */
[C---:B------:R-:W-:Y:S01]  /*7110*/  FFMA R61, R81.reuse, R144, R61 ;  /* 0x00000090513d7223 */ /* 0x040fe2000000003d */
[C---:B------:R-:W-:Y:S01]  /*7120*/  FFMA R62, R81.reuse, R143, R62 ;  /* 0x0000008f513e7223 */ /* 0x040fe2000000003e */
[----:B------:R-:W-:Y:S01]  /*7130*/  FFMA R67, R81, R146, R67 ;  /* 0x0000009251437223 */ /* 0x000fe20000000043 */
[----:B------:R-:W-:Y:S02]  /*7140*/  F2FP.SATFINITE.E5M2.F32.PACK_AB_MERGE_C R214, R41, R40, R214 ;  /* 0x0000002829d6723e */ /* 0x000fe400048060d6 */
[----:B------:R-:W-:Y:S02]  /*7150*/  F2FP.SATFINITE.E5M2.F32.PACK_AB_MERGE_C R215, R45, R44, R215 ;  /* 0x0000002c2dd7723e */ /* 0x000fe400048060d7 */
[----:B------:R-:W-:Y:S02]  /*7160*/  F2FP.SATFINITE.E5M2.F32.PACK_AB_MERGE_C R216, R55, R50, RZ ;  /* 0x0000003237d8723e */ /* 0x000fe400048060ff */
[----:B------:R-:W-:Y:S01]  /*7170*/  F2FP.SATFINITE.E5M2.F32.PACK_AB_MERGE_C R217, R59, R54, RZ ;  /* 0x000000363bd9723e */ /* 0x000fe200048060ff */
[----:B------:R1:W-:Y:S01]  /*7180*/  STS.128 [R195+0x8020], R212 ;  /* 0x008020d4c3007388 */ /* 0x0003e20000000c00 */
[----:B------:R-:W-:Y:S02]  /*7190*/  F2FP.SATFINITE.E5M2.F32.PACK_AB_MERGE_C R218, R63, R58, RZ ;  /* 0x0000003a3fda723e */ /* 0x000fe400048060ff */
[----:B------:R-:W-:Y:S02]  /*71a0*/  F2FP.SATFINITE.E5M2.F32.PACK_AB_MERGE_C R219, R67, R62, RZ ;  /* 0x0000003e43db723e */ /* 0x000fe400048060ff */
[----:B------:R-:W-:Y:S02]  /*71b0*/  F2FP.SATFINITE.E5M2.F32.PACK_AB_MERGE_C R216, R49, R48, R216 ;  /* 0x0000003031d8723e */ /* 0x000fe400048060d8 */
[----:B------:R-:W-:Y:S02]  /*71c0*/  F2FP.SATFINITE.E5M2.F32.PACK_AB_MERGE_C R217, R53, R52, R217 ;  /* 0x0000003435d9723e */ /* 0x000fe400048060d9 */
[----:B------:R-:W-:Y:S02]  /*71d0*/  F2FP.SATFINITE.E5M2.F32.PACK_AB_MERGE_C R218, R57, R56, R218 ;  /* 0x0000003839da723e */ /* 0x000fe400048060da */
[----:B------:R-:W-:Y:S02]  /*71e0*/  F2FP.SATFINITE.E5M2.F32.PACK_AB_MERGE_C R219, R61, R60, R219 ;  /* 0x0000003c3ddb723e */ /* 0x000fe400048060db */
[----:B------:R-:W-:Y:S02]  /*71f0*/  LEA R204, R181, UR49, 0x3 ;  /* 0x00000031b5cc7c11 */ /* 0x000fe4000f8e18ff */
[----:B------:R-:W-:Y:S01]  /*7200*/  @P6 SHF.L.U32 R221, R180, 0x1f, RZ ;  /* 0x0000001fb4dd6819 */ /* 0x000fe200000006ff */
[----:B------:R1:W-:Y:S01]  /*7210*/  STS.128 [R194+0x8010], R216 ;  /* 0x008010d8c2007388 */ /* 0x0003e20000000c00 */
[----:B------:R-:W-:Y:S01]  /*7220*/  @!PT LDS RZ, [RZ] ;  /* 0x00000000fffff984 */ /* 0x000fe20000000800 */
[----:B------:R-:W-:Y:S01]  /*7230*/  @!PT LDS RZ, [RZ] ;  /* 0x00000000fffff984 */ /* 0x000fe20000000800 */
[----:B------:R-:W-:Y:S01]  /*7240*/  @!PT LDS RZ, [RZ] ;  /* 0x00000000fffff984 */ /* 0x000fe20000000800 */
[----:B------:R-:W-:Y:S01]  /*7250*/  @!PT LDS RZ, [RZ] ;  /* 0x00000000fffff984 */ /* 0x000fe20000000800 */
[----:B------:R2:W-:Y:S07]  /*7260*/  MEMBAR.ALL.CTA ;  /* 0x0000000000007992 */ /* 0x0005ee0000008000 */
[----:B--2---:R-:W2:Y:S02]  /*7270*/  FENCE.VIEW.ASYNC.S ;  /* 0x00000000000073c6 */ /* 0x004ea40000000000 */
[----:B--2---:R-:W-:Y:S06]  /*7280*/  BAR.SYNC.DEFER_BLOCKING 0x1, 0x80 ;  /* 0x0042000000007b1d */ /* 0x004fec0000010000 */
[----:B------:R-:W-:Y:S05]  /*7290*/  @P0 BRA `(.L_x_109) ;  /* 0x0000000000280947 */ /* 0x000fea0003800000 */
[----:B------:R-:W-:Y:S02]  /*72a0*/  UIADD3 UR4, UPT, UPT, UR49, 0x8200, URZ ;  /* 0x0000820031047890 */ /* 0x000fe4000fffe0ff */
[----:B------:R-:W-:Y:S01]  /*72b0*/  UIADD3 UR6, UP0, UPT, UR52, 0x680, URZ ;  /* 0x0000068034067890 */ /* 0x000fe2000ff1e0ff */
[----:B------:R-:W-:Y:S03]  /*72c0*/  UMOV UR43, UR36 ;  /* 0x00000024002b7c82 */ /* 0x000fe60008000000 */
[----:B------:R-:W-:Y:S01]  /*72d0*/  MOV R188, UR4 ;  /* 0x0000000400bc7c02 */ /* 0x000fe20008000f00 */
[----:B------:R-:W-:Y:S03]  /*72e0*/  UIADD3.X UR7, UPT, UPT, URZ, UR53, URZ, UP0, !UPT ;  /* 0x00000035ff077290 */ /* 0x000fe600087fe4ff */
[----:B------:R-:W-:Y:S11]  /*72f0*/  R2UR UR40, R188 ;  /* 0x00000000bc2872ca */ /* 0x000ff600000e0000 */
[----:B------:R-:W-:Y:S02]  /*7300*/  @!UPT UIADD3 URZ, UPT, UPT, URZ, URZ, URZ ;  /* 0x000000fffffff290 */ /* 0x000fe4000fffe0ff */
[----:B------:R2:W-:Y:S01]  /*7310*/  UTMASTG.3D [UR40], [UR6] ;  /* 0x00000028060073b5 */ /* 0x0005e20008010000 */
[----:B------:R0:W-:Y:S01]  /*7320*/  UTMACMDFLUSH ;  /* 0x00000000000079b7 */ /* 0x0001e20000000000 */
[----:B--2---:R-:W-:Y:S04]  /*7330*/  DEPBAR.LE SB0, 0x1 ;  /* 0x000080400000791a */ /* 0x004fe80000000000 */
.L_x_109:
[----:B------:R-:W-:Y:S05]  /*7340*/  BSYNC.RECONVERGENT B0 ;  /* 0x0000000000007941 */ /* 0x000fea0003800200 */
.L_x_108:
[----:B------:R-:W-:Y:S06]  /*7350*/  BAR.SYNC.DEFER_BLOCKING 0x1, 0x80 ;  /* 0x0042000000007b1d */ /* 0x000fec0000010000 */
[----:B------:R-:W2:Y:S01]  /*7360*/  @P6 SYNCS.PHASECHK.TRANS64.TRYWAIT P0, [R204+URZ+0xe0], R221 ;  /* 0x0000e0ddcc0065a7 */ /* 0x000ea200080011ff */
[----:B------:R-:W-:Y:S01]  /*7370*/  BSSY B1, `(.L_x_110) ;  /* 0x0000023000017945 */ /* 0x000fe20003800000 */
[----:B--2---:R-:W-:Y:S03]  /*7380*/  @P6 SEL R196, RZ, 0x1, !P0 ;  /* 0x00000001ffc46807 */ /* 0x004fe60004000000 */
[----:B------:R-:W-:Y:S05]  /*7390*/  @!P6 BRA `(.L_x_111) ;  /* 0x000000000080e947 */ /* 0x000fea0003800000 */
[----:B------:R-:W-:Y:S01]  /*73a0*/  ISETP.NE.AND P1, PT, R197, RZ, PT ;  /* 0x000000ffc500720c */ /* 0x000fe20003f25270 */
[----:B------:R-:W-:Y:S01]  /*73b0*/  BSSY B0, `(.L_x_112) ;  /* 0x000000a000007945 */ /* 0x000fe20003800000 */
[----:B------:R-:W-:Y:S11]  /*73c0*/  ISETP.NE.AND P0, PT, R196, RZ, PT ;  /* 0x000000ffc400720c */ /* 0x000ff60003f05270 */
[----:B------:R-:W-:Y:S04]  /*73d0*/  @P1 IMAD R0, R181, 0x2000, R186 ;  /* 0x00002000b5001824 */ /* 0x000fe800078e02ba */
[C---:B------:R-:W-:Y:S01]  /*73e0*/  @P1 IMAD.IADD R6, R0.reuse, 0x1, R199 ;  /* 0x0000000100061824 */ /* 0x040fe200078e02c7 */
[----:B------:R-:W-:Y:S03]  /*73f0*/  @P1 IADD3 R4, PT, PT, R0, R207, RZ ;  /* 0x000000cf00041210 */ /* 0x000fe60007ffe0ff */
[----:B------:R-:W-:Y:S01]  /*7400*/  @P1 IMAD.IADD R2, R205, 0x1, R6 ;  /* 0x00000001cd021824 */ /* 0x000fe200078e0206 */
[----:B------:R-:W-:Y:S06]  /*7410*/  @P0 BRA `(.L_x_113) ;  /* 0x00000000000c0947 */ /* 0x000fec0003800000 */
[----:B------:R-:W-:Y:S04]  /*7420*/  SHF.L.U32 R3, R180, 0x1f, RZ ;  /* 0x0000001fb4037819 */ /* 0x000fe800000006ff */
[----:B------:R-:W2:Y:S02]  /*7430*/  SYNCS.PHASECHK.TRANS64.TRYWAIT P0, [R204+URZ+0xe0], R3 ;  /* 0x0000e003cc0075a7 */ /* 0x000ea400080011ff */
[----:B--2---:R-:W-:Y:S05]  /*7440*/  @!P0 BRA `(.L_x_114) ;  /* 0x0000004c00bc8947 */ /* 0x004fea0003800000 */
.L_x_113:
[----:B------:R-:W-:Y:S05]  /*7450*/  BSYNC B0 ;  /* 0x0000000000007941 */ /* 0x000fea0003800000 */
.L_x_112:
[----:B------:R-:W-:Y:S01]  /*7460*/  ISETP.NE.AND P0, PT, R197, RZ, PT ;  /* 0x000000ffc500720c */ /* 0x000fe20003f05270 */
[----:B--2---:R-:W-:Y:S02]  /*7470*/  VIADD R204, R204, 0x100 ;  /* 0x00000100cccc7836 */ /* 0x004fe40000000000 */
[----:B------:R-:W-:Y:S02]  /*7480*/  IMAD.U32 R3, RZ, RZ, UR37 ;  /* 0x00000025ff037e24 */ /* 0x000fe4000f8e00ff */
[----:B------:R-:W-:Y:S03]  /*7490*/  VIADD R181, R181, 0x1 ;  /* 0x00000001b5b57836 */ /* 0x000fe60000000000 */
[----:B------:R-:W-:Y:S05]  /*74a0*/  PRMT R3, R3, 0x654, R204 ;  /* 0x0000065403037816 */ /* 0x000fea00000000cc */
[----:B------:R2:W3:Y:S04]  /*74b0*/  @P0 LDS.128 R148, [R0] ;  /* 0x0000000000940984 */ /* 0x0004e80000000c00 */
[----:B------:R2:W4:Y:S04]  /*74c0*/  @P0 LDS.128 R156, [R4+0x20] ;  /* 0x00002000049c0984 */ /* 0x0005280000000c00 */
        /* <DEDUP_REMOVED lines=9> */
[----:B------:R-:W-:Y:S01]  /*7560*/  SEL R181, R181, RZ, P0 ;  /* 0x000000ffb5b57207 */ /* 0x000fe20000000000 */
[----:B-----5:R5:W-:Y:S02]  /*7570*/  SYNCS.ARRIVE.TRANS64.RED.A1T0 RZ, [R3+URZ], RZ ;  /* 0x000000ff03ff79a7 */ /* 0x020be400081004ff */
[----:B-----5:R-:W-:Y:S04]  /*7580*/  SEL R3, RZ, 0x1, P0 ;  /* 0x00000001ff037807 */ /* 0x020fe80000000000 */
[----:B--234-:R-:W-:Y:S02]  /*7590*/  LOP3.LUT R180, R180, R3, RZ, 0x3c, !PT ;  /* 0x00000003b4b47212 */ /* 0x01cfe400078e3cff */
.L_x_111:
[----:B------:R-:W-:Y:S05]  /*75a0*/  BSYNC B1 ;  /* 0x0000000000017941 */ /* 0x000fea0003800000 */
.L_x_110:
[----:B------:R-:W-:Y:S01]  /*75b0*/  VIADD R0, R80, 0x40 ;  /* 0x0000004050007836 */ /* 0x000fe20000000000 */
[----:B------:R-:W-:Y:S04]  /*75c0*/  BSSY.RECONVERGENT B6, `(.L_x_115) ;  /* 0x0000015000067945 */ /* 0x000fe80003800200 */
[----:B------:R-:W-:Y:S04]  /*75d0*/  SHF.R.U32.HI R0, RZ, 0x15, R0 ;  /* 0x00000015ff007819 */ /* 0x000fe80000011600 */
[----:B------:R-:W-:Y:S11]  /*75e0*/  LOP3.LUT P0, RZ, R0, 0x3, R173, 0x48, !PT ;  /* 0x0000000300ff7812 */ /* 0x000ff600078048ad */
[----:B------:R-:W-:Y:S02]  /*75f0*/  @!UPT UIADD3 URZ, UPT, UPT, URZ, URZ, URZ ;  /* 0x000000fffffff290 */ /* 0x000fe4000fffe0ff */
[----:B------:R-:W-:Y:S05]  /*7600*/  @!P0 BRA `(.L_x_116) ;  /* 0x0000000000408947 */ /* 0x000fea0003800000 */
[----:B------:R-:W2:Y:S01]  /*7610*/  LDCU.64 UR8, c[0x4][0x78] ;  /* 0x01000f00ff0877ac */ /* 0x000ea20008000a00 */
[----:B------:R-:W-:Y:S01]  /*7620*/  MOV R3, 0x0 ;  /* 0x0000000000037802 */ /* 0x000fe20000000f00 */
[----:B------:R-:W-:Y:S02]  /*7630*/  HFMA2 R12, -RZ, RZ, 0, 5.9604644775390625e-08 ;  /* 0x00000001ff0c7431 */ /* 0x000fe400000001ff */
[----:B------:R-:W-:Y:S02]  /*7640*/  IMAD.MOV.U32 R8, RZ, RZ, 0x192 ;  /* 0x00000192ff087424 */ /* 0x000fe400078e00ff */
[----:B------:R-:W-:Y:S01]  /*7650*/  IMAD.MOV.U32 R13, RZ, RZ, RZ ;  /* 0x000000ffff0d7224 */ /* 0x000fe200078e00ff */
[----:B------:R-:W3:Y:S01]  /*7660*/  LDCU.64 UR6, c[0x4][0x80] ;  /* 0x01001000ff0677ac */ /* 0x000ee20008000a00 */
[----:B------:R-:W4:Y:S01]  /*7670*/  LDC.64 R2, c[0x4][R3] ;  /* 0x0100000003027b82 */ /* 0x000f220000000a00 */
[----:B------:R-:W5:Y:S01]  /*7680*/  LDCU.64 UR4, c[0x4][0x18] ;  /* 0x01000300ff0477ac */ /* 0x000f620008000a00 */
[----:B--2---:R-:W-:Y:S01]  /*7690*/  MOV R5, UR9 ;  /* 0x0000000900057c02 */ /* 0x004fe20008000f00 */
[----:B------:R-:W-:Y:S01]  /*76a0*/  IMAD.U32 R4, RZ, RZ, UR8 ;  /* 0x00000008ff047e24 */ /* 0x000fe2000f8e00ff */
[----:B---3--:R-:W-:Y:S01]  /*76b0*/  MOV R7, UR7 ;  /* 0x0000000700077c02 */ /* 0x008fe20008000f00 */
[----:B------:R-:W-:Y:S01]  /*76c0*/  IMAD.U32 R6, RZ, RZ, UR6 ;  /* 0x00000006ff067e24 */ /* 0x000fe2000f8e00ff */
[----:B-----5:R-:W-:Y:S01]  /*76d0*/  MOV R11, UR5 ;  /* 0x00000005000b7c02 */ /* 0x020fe20008000f00 */
[----:B------:R-:W-:Y:S02]  /*76e0*/  IMAD.U32 R10, RZ, RZ, UR4 ;  /* 0x00000004ff0a7e24 */ /* 0x000fe4000f8e00ff */
[----:B------:R-:W-:Y:S07]  /*76f0*/  LEPC R20, `(.L_x_116) ;  /* 0x000000001014794e */ /* 0x000fee0000000000 */
[----:B-1--4-:R-:W-:Y:S05]  /*7700*/  CALL.ABS.NOINC R2 ;  /* 0x0000000002007343 */ /* 0x012fea0003c00000 */
.L_x_116:
[----:B------:R-:W-:Y:S05]  /*7710*/  BSYNC.RECONVERGENT B6 ;  /* 0x0000000000067941 */ /* 0x000fea0003800200 */
.L_x_115:
[----:B------:R-:W-:Y:S01]  /*7720*/  F2FP.F16.E5M2.UNPACK_B R4, R149 ;  /* 0x00000095ff04723e */ /* 0x000fe200020004ff */
[----:B------:R-:W-:Y:S05]  /*7730*/  WARPSYNC.ALL ;  /* 0x0000000000007948 */ /* 0x000fea0003800000 */
[----:B------:R-:W-:Y:S01]  /*7740*/  R2UR UR4, R80 ;  /* 0x00000000500472ca */ /* 0x000fe200000e0000 */
[--C-:B------:R-:W-:Y:S01]  /*7750*/  HADD2.F32 R88, -RZ, R4.reuse.H0_H0 ;  /* 0x20000004ff587230 */ /* 0x100fe20000004100 */
[-C--:B------:R-:W-:Y:S01]  /*7760*/  F2FP.F16.E5M2.UNPACK_B R0, R148.reuse ;  /* 0x00000094ff00723e */ /* 0x080fe200020004ff */
[----:B------:R-:W-:Y:S01]  /*7770*/  HADD2.F32 R83, -RZ, R4.H1_H1 ;  /* 0x30000004ff537230 */ /* 0x000fe20000004100 */
[----:B------:R-:W-:Y:S01]  /*7780*/  F2FP.F16.E5M2.UNPACK_B R4, R151 ;  /* 0x00000097ff04723e */ /* 0x000fe200020004ff */
[----:B------:R-:W-:Y:S01]  /*7790*/  BSSY.RECONVERGENT B0, `(.L_x_117) ;  /* 0x0000116000007945 */ /* 0x000fe20003800200 */
[----:B------:R-:W-:Y:S01]  /*77a0*/  F2FP.F16.E5M2.UNPACK_B R3, R148.H1 ;  /* 0x00000094ff03723e */ /* 0x000fe200030004ff */
[--C-:B------:R-:W-:Y:S01]  /*77b0*/  HADD2.F32 R2, -RZ, R0.reuse.H0_H0 ;  /* 0x20000000ff027230 */ /* 0x100fe20000004100 */
[----:B-1----:R-:W-:Y:S01]  /*77c0*/  F2FP.F16.E5M2.UNPACK_B R135, R162 ;  /* 0x000000a2ff87723e */ /* 0x002fe200020004ff */
[----:B------:R-:W-:Y:S01]  /*77d0*/  HADD2.F32 R82, -RZ, R0.H1_H1 ;  /* 0x30000000ff527230 */ /* 0x000fe20000004100 */
[----:B------:R-:W-:Y:S01]  /*77e0*/  F2FP.F16.E5M2.UNPACK_B R0, R149.H1 ;  /* 0x00000095ff00723e */ /* 0x000fe200030004ff */
[--C-:B------:R-:W-:Y:S01]  /*77f0*/  HADD2.F32 R84, -RZ, R3.reuse.H0_H0 ;  /* 0x20000003ff547230 */ /* 0x100fe20000004100 */
[----:B------:R-:W-:Y:S01]  /*7800*/  F2FP.F16.E5M2.UNPACK_B R125, R159.H1 ;  /* 0x0000009fff7d723e */ /* 0x000fe200030004ff */
[----:B------:R-:W-:Y:S01]  /*7810*/  HADD2.F32 R86, -RZ, R3.H1_H1 ;  /* 0x30000003ff567230 */ /* 0x000fe20000004100 */
[-C--:B------:R-:W-:Y:S01]  /*7820*/  F2FP.F16.E5M2.UNPACK_B R3, R150.reuse ;  /* 0x00000096ff03723e */ /* 0x080fe200020004ff */
[--C-:B------:R-:W-:Y:S01]  /*7830*/  HADD2.F32 R90, -RZ, R0.reuse.H0_H0 ;  /* 0x20000000ff5a7230 */ /* 0x100fe20000004100 */
[----:B------:R-:W-:Y:S01]  /*7840*/  ISETP.NE.AND P0, PT, R189, RZ, PT ;  /* 0x000000ffbd00720c */ /* 0x000fe20003f05270 */
[----:B------:R-:W-:Y:S01]  /*7850*/  HADD2.F32 R85, -RZ, R0.H1_H1 ;  /* 0x30000000ff557230 */ /* 0x000fe20000004100 */
[----:B------:R-:W-:Y:S01]  /*7860*/  F2FP.F16.E5M2.UNPACK_B R0, R150.H1 ;  /* 0x00000096ff00723e */ /* 0x000fe200030004ff */
[--C-:B------:R-:W-:Y:S01]  /*7870*/  HADD2.F32 R92, -RZ, R3.reuse.H0_H0 ;  /* 0x20000003ff5c7230 */ /* 0x100fe20000004100 */
[----:B------:R-:W-:Y:S01]  /*7880*/  ISETP.NE.AND P6, PT, R198, RZ, PT ;  /* 0x000000ffc600720c */ /* 0x000fe20003fc5270 */
[----:B------:R-:W-:Y:S01]  /*7890*/  HADD2.F32 R87, -RZ, R3.H1_H1 ;  /* 0x30000003ff577230 */ /* 0x000fe20000004100 */
[----:B------:R-:W-:Y:S01]  /*78a0*/  F2FP.F16.E5M2.UNPACK_B R3, R151.H1 ;  /* 0x00000097ff03723e */ /* 0x000fe200030004ff */
[--C-:B------:R-:W-:Y:S02]  /*78b0*/  HADD2.F32 R94, -RZ, R0.reuse.H0_H0 ;  /* 0x20000000ff5e7230 */ /* 0x100fe40000004100 */
[----:B------:R-:W-:Y:S01]  /*78c0*/  HADD2.F32 R89, -RZ, R0.H1_H1 ;  /* 0x30000000ff597230 */ /* 0x000fe20000004100 */
[-C--:B------:R-:W-:Y:S01]  /*78d0*/  F2FP.F16.E5M2.UNPACK_B R0, R152.reuse ;  /* 0x00000098ff00723e */ /* 0x080fe200020004ff */
[--C-:B------:R-:W-:Y:S02]  /*78e0*/  HADD2.F32 R96, -RZ, R4.reuse.H0_H0 ;  /* 0x20000004ff607230 */ /* 0x100fe40000004100 */
[----:B------:R-:W-:Y:S01]  /*78f0*/  HADD2.F32 R91, -RZ, R4.H1_H1 ;  /* 0x30000004ff5b7230 */ /* 0x000fe20000004100 */
[-C--:B------:R-:W-:Y:S01]  /*7900*/  F2FP.F16.E5M2.UNPACK_B R4, R153.reuse ;  /* 0x00000099ff04723e */ /* 0x080fe200020004ff */
[--C-:B------:R-:W-:Y:S02]  /*7910*/  HADD2.F32 R100, -RZ, R0.reuse.H0_H0 ;  /* 0x20000000ff647230 */ /* 0x100fe40000004100 */
[----:B------:R-:W-:Y:S01]  /*7920*/  HADD2.F32 R95, -RZ, R0.H1_H1 ;  /* 0x30000000ff5f7230 */ /* 0x000fe20000004100 */
[----:B------:R-:W-:Y:S01]  /*7930*/  F2FP.F16.E5M2.UNPACK_B R0, R153.H1 ;  /* 0x00000099ff00723e */ /* 0x000fe200030004ff */
[--C-:B------:R-:W-:Y:S02]  /*7940*/  HADD2.F32 R98, -RZ, R3.reuse.H0_H0 ;  /* 0x20000003ff627230 */ /* 0x100fe40000004100 */
[----:B------:R-:W-:Y:S01]  /*7950*/  HADD2.F32 R93, -RZ, R3.H1_H1 ;  /* 0x30000003ff5d7230 */ /* 0x000fe20000004100 */
[----:B------:R-:W-:Y:S01]  /*7960*/  F2FP.F16.E5M2.UNPACK_B R3, R152.H1 ;  /* 0x00000098ff03723e */ /* 0x000fe200030004ff */
[--C-:B------:R-:W-:Y:S02]  /*7970*/  HADD2.F32 R106, -RZ, R0.reuse.H0_H0 ;  /* 0x20000000ff6a7230 */ /* 0x100fe40000004100 */
[----:B------:R-:W-:Y:S01]  /*7980*/  HADD2.F32 R101, -RZ, R0.H1_H1 ;  /* 0x30000000ff657230 */ /* 0x000fe20000004100 */
[-C--:B------:R-:W-:Y:S01]  /*7990*/  F2FP.F16.E5M2.UNPACK_B R0, R154.reuse.H1 ;  /* 0x0000009aff00723e */ /* 0x080fe200030004ff */
[--C-:B------:R-:W-:Y:S02]  /*79a0*/  HADD2.F32 R104, -RZ, R4.reuse.H0_H0 ;  /* 0x20000004ff687230 */ /* 0x100fe40000004100 */
[----:B------:R-:W-:Y:S01]  /*79b0*/  HADD2.F32 R99, -RZ, R4.H1_H1 ;  /* 0x30000004ff637230 */ /* 0x000fe20000004100 */
[----:B------:R-:W-:Y:S01]  /*79c0*/  F2FP.F16.E5M2.UNPACK_B R4, R155 ;  /* 0x0000009bff04723e */ /* 0x000fe200020004ff */
[--C-:B------:R-:W-:Y:S02]  /*79d0*/  HADD2.F32 R102, -RZ, R3.reuse.H0_H0 ;  /* 0x20000003ff667230 */ /* 0x100fe40000004100 */
[----:B------:R-:W-:Y:S01]  /*79e0*/  HADD2.F32 R97, -RZ, R3.H1_H1 ;  /* 0x30000003ff617230 */ /* 0x000fe20000004100 */
[----:B------:R-:W-:Y:S01]  /*79f0*/  F2FP.F16.E5M2.UNPACK_B R3, R154 ;  /* 0x0000009aff03723e */ /* 0x000fe200020004ff */
[--C-:B------:R-:W-:Y:S02]  /*7a00*/  HADD2.F32 R110, -RZ, R0.reuse.H0_H0 ;  /* 0x20000000ff6e7230 */ /* 0x100fe40000004100 */
[----:B------:R-:W-:Y:S01]  /*7a10*/  HADD2.F32 R105, -RZ, R0.H1_H1 ;  /* 0x30000000ff697230 */ /* 0x000fe20000004100 */
[-C--:B------:R-:W-:Y:S01]  /*7a20*/  F2FP.F16.E5M2.UNPACK_B R0, R156.reuse ;  /* 0x0000009cff00723e */ /* 0x080fe200020004ff */
[--C-:B------:R-:W-:Y:S02]  /*7a30*/  HADD2.F32 R112, -RZ, R4.reuse.H0_H0 ;  /* 0x20000004ff707230 */ /* 0x100fe40000004100 */
[----:B------:R-:W-:Y:S01]  /*7a40*/  HADD2.F32 R107, -RZ, R4.H1_H1 ;  /* 0x30000004ff6b7230 */ /* 0x000fe20000004100 */
[----:B------:R-:W-:Y:S01]  /*7a50*/  F2FP.F16.E5M2.UNPACK_B R4, R157 ;  /* 0x0000009dff04723e */ /* 0x000fe200020004ff */
[--C-:B------:R-:W-:Y:S02]  /*7a60*/  HADD2.F32 R108, -RZ, R3.reuse.H0_H0 ;  /* 0x20000003ff6c7230 */ /* 0x100fe40000004100 */
[----:B------:R-:W-:Y:S01]  /*7a70*/  HADD2.F32 R103, -RZ, R3.H1_H1 ;  /* 0x30000003ff677230 */ /* 0x000fe20000004100 */
[----:B------:R-:W-:Y:S01]  /*7a80*/  F2FP.F16.E5M2.UNPACK_B R3, R155.H1 ;  /* 0x0000009bff03723e */ /* 0x000fe200030004ff */
[--C-:B------:R-:W-:Y:S02]  /*7a90*/  HADD2.F32 R116, -RZ, R0.reuse.H0_H0 ;  /* 0x20000000ff747230 */ /* 0x100fe40000004100 */
[----:B------:R-:W-:Y:S01]  /*7aa0*/  HADD2.F32 R111, -RZ, R0.H1_H1 ;  /* 0x30000000ff6f7230 */ /* 0x000fe20000004100 */
[----:B------:R-:W-:Y:S01]  /*7ab0*/  F2FP.F16.E5M2.UNPACK_B R0, R156.H1 ;  /* 0x0000009cff00723e */ /* 0x000fe200030004ff */
[--C-:B------:R-:W-:Y:S02]  /*7ac0*/  HADD2.F32 R120, -RZ, R4.reuse.H0_H0 ;  /* 0x20000004ff787230 */ /* 0x100fe40000004100 */
[----:B------:R-:W-:Y:S02]  /*7ad0*/  HADD2.F32 R115, -RZ, R4.H1_H1 ;  /* 0x30000004ff737230 */ /* 0x000fe40000004100 */
[--C-:B------:R-:W-:Y:S01]  /*7ae0*/  HADD2.F32 R114, -RZ, R3.reuse.H0_H0 ;  /* 0x20000003ff727230 */ /* 0x100fe20000004100 */
[----:B------:R-:W1:Y:S01]  /*7af0*/  LDTM.x64 R4, tmem[UR4+0x40] ;  /* 0x00004004000479ee */ /* 0x000e620008340000 */
[----:B------:R-:W-:Y:S01]  /*7b00*/  HADD2.F32 R109, -RZ, R3.H1_H1 ;  /* 0x30000003ff6d7230 */ /* 0x000fe20000004100 */
[----:B------:R-:W-:Y:S01]  /*7b10*/  F2FP.F16.E5M2.UNPACK_B R3, R157.H1 ;  /* 0x0000009dff03723e */ /* 0x000fe200030004ff */
        /* <DEDUP_REMOVED lines=14> */
[----:B------:R-:W-:Y:S01]  /*7c00*/  F2FP.F16.E5M2.UNPACK_B R0, R160.H1 ;  /* 0x000000a0ff00723e */ /* 0x000fe200030004ff */
[--C-:B------:R-:W-:Y:S02]  /*7c10*/  HADD2.F32 R132, -RZ, R3.reuse.H0_H0 ;  /* 0x20000003ff847230 */ /* 0x100fe40000004100 */
[C---:B-1----:R-:W-:Y:S01]  /*7c20*/  FMUL R7, R78.reuse, R7 ;  /* 0x000000074e077220 */ /* 0x042fe20000400000 */
        /* <DEDUP_REMOVED lines=10> */
[C---:B------:R-:W-:Y:S01]  /*7cd0*/  FMUL R0, R78.reuse, R4 ;  /* 0x000000044e007220 */ /* 0x040fe20000400000 */
[--C-:B------:R-:W-:Y:S01]  /*7ce0*/  HADD2.F32 R140, -RZ, R135.reuse.H0_H0 ;  /* 0x20000087ff8c7230 */ /* 0x100fe20000004100 */
[----:B------:R-:W-:Y:S01]  /*7cf0*/  F2FP.F16.E5M2.UNPACK_B R4, R163 ;  /* 0x000000a3ff04723e */ /* 0x000fe200020004ff */
[----:B------:R-:W-:Y:S02]  /*7d00*/  HADD2.F32 R135, -RZ, R135.H1_H1 ;  /* 0x30000087ff877230 */ /* 0x000fe40000004100 */
[C---:B------:R-:W-:Y:S01]  /*7d10*/  FFMA R0, R81.reuse, R2, R0 ;  /* 0x0000000251007223 */ /* 0x040fe20000000000 */
[C---:B------:R-:W-:Y:S01]  /*7d20*/  FMUL R2, R78.reuse, R5 ;  /* 0x000000054e027220 */ /* 0x040fe20000400000 */
[--C-:B------:R-:W-:Y:S01]  /*7d30*/  HADD2.F32 R142, -RZ, R3.reuse.H0_H0 ;  /* 0x20000003ff8e7230 */ /* 0x100fe20000004100 */
[----:B------:R-:W-:Y:S01]  /*7d40*/  F2FP.F16.E5M2.UNPACK_B R5, R163.H1 ;  /* 0x000000a3ff05723e */ /* 0x000fe200030004ff */
[----:B------:R-:W-:Y:S02]  /*7d50*/  HADD2.F32 R137, -RZ, R3.H1_H1 ;  /* 0x30000003ff897230 */ /* 0x000fe40000004100 */
[C---:B------:R-:W-:Y:S01]  /*7d60*/  FFMA R2, R81.reuse, R82, R2 ;  /* 0x0000005251027223 */ /* 0x040fe20000000002 */
[--C-:B------:R-:W-:Y:S02]  /*7d70*/  HADD2.F32 R82, -RZ, R4.reuse.H0_H0 ;  /* 0x20000004ff527230 */ /* 0x100fe40000004100 */
[C---:B------:R-:W-:Y:S01]  /*7d80*/  FMUL R3, R78.reuse, R6 ;  /* 0x000000064e037220 */ /* 0x040fe20000400000 */
[----:B------:R-:W-:Y:S02]  /*7d90*/  HADD2.F32 R139, -RZ, R4.H1_H1 ;  /* 0x30000004ff8b7230 */ /* 0x000fe40000004100 */
[C---:B------:R-:W-:Y:S01]  /*7da0*/  FMUL R4, R78.reuse, R9 ;  /* 0x000000094e047220 */ /* 0x040fe20000400000 */
[--C-:B------:R-:W-:Y:S02]  /*7db0*/  HADD2.F32 R141, -RZ, R5.reuse.H1_H1 ;  /* 0x30000005ff8d7230 */ /* 0x100fe40000004100 */
[C---:B------:R-:W-:Y:S01]  /*7dc0*/  FFMA R3, R81.reuse, R84, R3 ;  /* 0x0000005451037223 */ /* 0x040fe20000000003 */
[----:B------:R-:W-:Y:S01]  /*7dd0*/  FFMA R7, R81, R86, R7 ;  /* 0x0000005651077223 */ /* 0x000fe20000000007 */
[----:B------:R-:W-:Y:S02]  /*7de0*/  HADD2.F32 R84, -RZ, R5.H0_H0 ;  /* 0x20000005ff547230 */ /* 0x000fe40000004100 */
[C---:B------:R-:W-:Y:S01]  /*7df0*/  FMUL R5, R78.reuse, R10 ;  /* 0x0000000a4e057220 */ /* 0x040fe20000400000 */
[C---:B------:R-:W-:Y:S01]  /*7e00*/  FMUL R6, R78.reuse, R11 ;  /* 0x0000000b4e067220 */ /* 0x040fe20000400000 */
[C---:B------:R-:W-:Y:S01]  /*7e10*/  FMUL R11, R78.reuse, R16 ;  /* 0x000000104e0b7220 */ /* 0x040fe20000400000 */
[----:B------:R-:W-:Y:S01]  /*7e20*/  F2FP.SATFINITE.E5M2.F32.PACK_AB_MERGE_C R143, R7, R3, RZ ;  /* 0x00000003078f723e */ /* 0x000fe200048060ff */
[C---:B------:R-:W-:Y:S01]  /*7e30*/  FMUL R3, R78.reuse, R8 ;  /* 0x000000084e037220 */ /* 0x040fe20000400000 */
[C---:B------:R-:W-:Y:S01]  /*7e40*/  FMUL R7, R78.reuse, R12 ;  /* 0x0000000c4e077220 */ /* 0x040fe20000400000 */
[C---:B------:R-:W-:Y:S01]  /*7e50*/  FMUL R8, R78.reuse, R13 ;  /* 0x0000000d4e087220 */ /* 0x040fe20000400000 */
[C---:B------:R-:W-:Y:S01]  /*7e60*/  FMUL R12, R78.reuse, R17 ;  /* 0x000000114e0c7220 */ /* 0x040fe20000400000 */
[C---:B------:R-:W-:Y:S01]  /*7e70*/  FFMA R3, R81.reuse, R88, R3 ;  /* 0x0000005851037223 */ /* 0x040fe20000000003 */
[C---:B------:R-:W-:Y:S01]  /*7e80*/  FFMA R4, R81.reuse, R83, R4 ;  /* 0x0000005351047223 */ /* 0x040fe20000000004 */
[C---:B------:R-:W-:Y:S01]  /*7e90*/  FFMA R5, R81.reuse, R90, R5 ;  /* 0x0000005a51057223 */ /* 0x040fe20000000005 */
[C---:B------:R-:W-:Y:S01]  /*7ea0*/  FFMA R6, R81.reuse, R85, R6 ;  /* 0x0000005551067223 */ /* 0x040fe20000000006 */
[C---:B------:R-:W-:Y:S01]  /*7eb0*/  FFMA R7, R81.reuse, R92, R7 ;  /* 0x0000005c51077223 */ /* 0x040fe20000000007 */
[C---:B------:R-:W-:Y:S01]  /*7ec0*/  FFMA R8, R81.reuse, R87, R8 ;  /* 0x0000005751087223 */ /* 0x040fe20000000008 */
[C---:B------:R-:W-:Y:S01]  /*7ed0*/  FMUL R16, R78.reuse, R21 ;  /* 0x000000154e107220 */ /* 0x040fe20000400000 */
[----:B------:R-:W-:Y:S01]  /*7ee0*/  FMUL R9, R78, R14 ;  /* 0x0000000e4e097220 */ /* 0x000fe20000400000 */
[----:B------:R-:W-:Y:S01]  /*7ef0*/  F2FP.SATFINITE.E5M2.F32.PACK_AB_MERGE_C R5, R6, R5, RZ ;  /* 0x000000050605723e */ /* 0x000fe200048060ff */
[C---:B------:R-:W-:Y:S01]  /*7f00*/  FMUL R10, R78.reuse, R15 ;  /* 0x0000000f4e0a7220 */ /* 0x040fe20000400000 */
[C---:B------:R-:W-:Y:S01]  /*7f10*/  FMUL R15, R78.reuse, R20 ;  /* 0x000000144e0f7220 */ /* 0x040fe20000400000 */
[C---:B------:R-:W-:Y:S01]  /*7f20*/  FFMA R9, R81.reuse, R94, R9 ;  /* 0x0000005e51097223 */ /* 0x040fe20000000009 */
[C---:B------:R-:W-:Y:S01]  /*7f30*/  FMUL R20, R78.reuse, R25 ;  /* 0x000000194e147220 */ /* 0x040fe20000400000 */
[C---:B------:R-:W-:Y:S01]  /*7f40*/  FFMA R10, R81.reuse, R89, R10 ;  /* 0x00000059510a7223 */ /* 0x040fe2000000000a */
[C---:B------:R-:W-:Y:S01]  /*7f50*/  FFMA R11, R81.reuse, R96, R11 ;  /* 0x00000060510b7223 */ /* 0x040fe2000000000b */
[C---:B------:R-:W-:Y:S01]  /*7f60*/  FFMA R12, R81.reuse, R91, R12 ;  /* 0x0000005b510c7223 */ /* 0x040fe2000000000c */
[C---:B------:R-:W-:Y:S01]  /*7f70*/  FMUL R13, R78.reuse, R18 ;  /* 0x000000124e0d7220 */ /* 0x040fe20000400000 */
[----:B------:R-:W-:Y:S01]  /*7f80*/  FMUL R14, R78, R19 ;  /* 0x000000134e0e7220 */ /* 0x000fe20000400000 */
[----:B------:R-:W-:Y:S01]  /*7f90*/  F2FP.SATFINITE.E5M2.F32.PACK_AB_MERGE_C R9, R10, R9, RZ ;  /* 0x000000090a09723e */ /* 0x000fe200048060ff */
[C---:B------:R-:W-:Y:S01]  /*7fa0*/  FMUL R19, R78.reuse, R24 ;  /* 0x000000184e137220 */ /* 0x040fe20000400000 */
        /* <DEDUP_REMOVED lines=17> */
[----:B------:R-:W-:Y:S01]  /*80c0*/  FMUL R27, R78, R32 ;  /* 0x000000204e1b7220 */ /* 0x000fe20000400000 */
[C---:B------:R-:W-:Y:S01]  /*80d0*/  FFMA R21, R81.reuse, R106, R21 ;  /* 0x0000006a51157223 */ /* 0x040fe20000000015 */
[C---:B------:R-:W-:Y:S01]  /*80e0*/  FFMA R22, R81.reuse, R101, R22 ;  /* 0x0000006551167223 */ /* 0x040fe20000000016 */
[----:B------:R-:W-:Y:S01]  /*80f0*/  F2FP.SATFINITE.E5M2.F32.PACK_AB_MERGE_C R16, R16, R15, R17 ;  /* 0x0000000f1010723e */ /* 0x000fe20004806011 */
[C---:B------:R-:W-:Y:S01]  /*8100*/  FFMA R23, R81.reuse, R108, R23 ;  /* 0x0000006c51177223 */ /* 0x040fe20000000017 */
[C---:B------:R-:W-:Y:S01]  /*8110*/  FFMA R24, R81.reuse, R103, R24 ;  /* 0x0000006751187223 */ /* 0x040fe20000000018 */
[----:B------:R-:W-:Y:S01]  /*8120*/  FMUL R32, R78, R37 ;  /* 0x000000254e207220 */ /* 0x000fe20000400000 */
[----:B------:R-:W-:Y:S01]  /*8130*/  F2FP.SATFINITE.E5M2.F32.PACK_AB_MERGE_C R21, R22, R21, RZ ;  /* 0x000000151615723e */ /* 0x000fe200048060ff */
[C---:B------:R-:W-:Y:S01]  /*8140*/  FMUL R25, R78.reuse, R30 ;  /* 0x0000001e4e197220 */ /* 0x040fe20000400000 */
[C---:B------:R-:W-:Y:S01]  /*8150*/  FMUL R26, R78.reuse, R31 ;  /* 0x0000001f4e1a7220 */ /* 0x040fe20000400000 */
[----:B------:R-:W-:Y:S01]  /*8160*/  FMUL R31, R78, R36 ;  /* 0x000000244e1f7220 */ /* 0x000fe20000400000 */
[----:B------:R-:W-:Y:S01]  /*8170*/  F2FP.SATFINITE.E5M2.F32.PACK_AB_MERGE_C R17, R20, R19, R21 ;  /* 0x000000131411723e */ /* 0x000fe20004806015 */
        /* <DEDUP_REMOVED lines=8> */
[----:B------:R-:W-:Y:S01]  /*8200*/  FMUL R35, R78, R40 ;  /* 0x000000284e237220 */ /* 0x000fe20000400000 */
[C---:B------:R-:W-:Y:S01]  /*8210*/  FFMA R29, R81.reuse, R114, R29 ;  /* 0x00000072511d7223 */ /* 0x040fe2000000001d */
[----:B------:R-:W-:Y:S01]  /*8220*/  F2FP.SATFINITE.E5M2.F32.PACK_AB_MERGE_C R18, R24, R23, R18 ;  /* 0x000000171812723e */ /* 0x000fe20004806012 */
        /* <DEDUP_REMOVED lines=22> */
[C---:B------:R-:W-:Y:S01]  /*8390*/  FMUL R41, R78.reuse, R46 ;  /* 0x0000002e4e297220 */ /* 0x040fe20000400000 */
[C---:B------:R-:W-:Y:S01]  /*83a0*/  FMUL R42, R78.reuse, R47 ;  /* 0x0000002f4e2a7220 */ /* 0x040fe20000400000 */
[C---:B------:R-:W-:Y:S01]  /*83b0*/  FFMA R40, R81.reuse, R119, R40 ;  /* 0x0000007751287223 */ /* 0x040fe20000000028 */
[--C-:B------:R-:W-:Y:S02]  /*83c0*/  HADD2.F32 R130, -RZ, R125.reuse.H0_H0 ;  /* 0x2000007dff827230 */ /* 0x100fe40000004100 */
[C---:B------:R-:W-:Y:S01]  /*83d0*/  FFMA R41, R81.reuse, R126, R41 ;  /* 0x0000007e51297223 */ /* 0x040fe20000000029 */
[----:B------:R-:W-:Y:S02]  /*83e0*/  HADD2.F32 R125, -RZ, R125.H1_H1 ;  /* 0x3000007dff7d7230 */ /* 0x000fe40000004100 */
[C---:B------:R-:W-:Y:S01]  /*83f0*/  FMUL R45, R78.reuse, R50 ;  /* 0x000000324e2d7220 */ /* 0x040fe20000400000 */
[C---:B------:R-:W-:Y:S01]  /*8400*/  FFMA R42, R81.reuse, R121, R42 ;  /* 0x00000079512a7223 */ /* 0x040fe2000000002a */
[C---:B------:R-:W-:Y:S01]  /*8410*/  FMUL R46, R78.reuse, R51 ;  /* 0x000000334e2e7220 */ /* 0x040fe20000400000 */
[C---:B------:R-:W-:Y:S01]  /*8420*/  FFMA R43, R81.reuse, R128, R43 ;  /* 0x00000080512b7223 */ /* 0x040fe2000000002b */
[C---:B------:R-:W-:Y:S01]  /*8430*/  FMUL R47, R78.reuse, R52 ;  /* 0x000000344e2f7220 */ /* 0x040fe20000400000 */
        /* <DEDUP_REMOVED lines=10> */
[C---:B------:R-:W-:Y:S01]  /*84e0*/  FFMA R45, R81.reuse, R130, R45 ;  /* 0x00000082512d7223 */ /* 0x040fe2000000002d */
[C---:B------:R-:W-:Y:S01]  /*84f0*/  FMUL R59, R78.reuse, R64 ;  /* 0x000000404e3b7220 */ /* 0x040fe20000400000 */
[C---:B------:R-:W-:Y:S01]  /*8500*/  FMUL R60, R78.reuse, R65 ;  /* 0x000000414e3c7220 */ /* 0x040fe20000400000 */
[C---:B------:R-:W-:Y:S01]  /*8510*/  FMUL R61, R78.reuse, R66 ;  /* 0x000000424e3d7220 */ /* 0x040fe20000400000 */
[----:B------:R-:W-:Y:S01]  /*8520*/  FMUL R62, R78, R67 ;  /* 0x000000434e3e7220 */ /* 0x000fe20000400000 */
[C---:B------:R-:W-:Y:S01]  /*8530*/  FFMA R46, R81.reuse, R125, R46 ;  /* 0x0000007d512e7223 */ /* 0x040fe2000000002e */
[----:B------:R-:W-:Y:S01]  /*8540*/  F2FP.SATFINITE.E5M2.F32.PACK_AB_MERGE_C R64, R2, R0, R143 ;  /* 0x000000000240723e */ /* 0x000fe2000480608f */
[C---:B------:R-:W-:Y:S01]  /*8550*/  FFMA R47, R81.reuse, R132, R47 ;  /* 0x00000084512f7223 */ /* 0x040fe2000000002f */
[----:B------:R-:W-:Y:S01]  /*8560*/  F2FP.SATFINITE.E5M2.F32.PACK_AB_MERGE_C R65, R4, R3, R5 ;  /* 0x000000030441723e */ /* 0x000fe20004806005 */
[C---:B------:R-:W-:Y:S01]  /*8570*/  FFMA R48, R81.reuse, R127, R48 ;  /* 0x0000007f51307223 */ /* 0x040fe20000000030 */
[----:B------:R-:W-:Y:S01]  /*8580*/  F2FP.SATFINITE.E5M2.F32.PACK_AB_MERGE_C R66, R8, R7, R9 ;  /* 0x000000070842723e */ /* 0x000fe20004806009 */
[C---:B------:R-:W-:Y:S01]  /*8590*/  FFMA R49, R81.reuse, R134, R49 ;  /* 0x0000008651317223 */ /* 0x040fe20000000031 */
[----:B------:R-:W-:Y:S01]  /*85a0*/  F2FP.SATFINITE.E5M2.F32.PACK_AB_MERGE_C R67, R12, R11, R13 ;  /* 0x0000000b0c43723e */ /* 0x000fe2000480600d */
[----:B------:R-:W-:Y:S01]  /*85b0*/  FMUL R53, R78, R58 ;  /* 0x0000003a4e357220 */ /* 0x000fe20000400000 */
[C---:B------:R-:W-:Y:S01]  /*85c0*/  FFMA R50, R81.reuse, R129, R50 ;  /* 0x0000008151327223 */ /* 0x040fe20000000032 */
[C---:B------:R-:W-:Y:S01]  /*85d0*/  FFMA R51, R81.reuse, R136, R51 ;  /* 0x0000008851337223 */ /* 0x040fe20000000033 */
[C---:B------:R-:W-:Y:S01]  /*85e0*/  FFMA R52, R81.reuse, R131, R52 ;  /* 0x0000008351347223 */ /* 0x040fe20000000034 */
[----:B------:R1:W-:Y:S01]  /*85f0*/  STS.128 [R172+UR49+0xa200], R64 ;  /* 0x00a20040ac007988 */ /* 0x0003e20008000c31 */
[C---:B------:R-:W-:Y:S01]  /*8600*/  FFMA R53, R81.reuse, R138, R53 ;  /* 0x0000008a51357223 */ /* 0x040fe20000000035 */
[----:B------:R-:W-:Y:S01]  /*8610*/  F2FP.SATFINITE.E5M2.F32.PACK_AB_MERGE_C R37, R38, R37, RZ ;  /* 0x000000252625723e */ /* 0x000fe200048060ff */
[C---:B------:R-:W-:Y:S01]  /*8620*/  FFMA R54, R81.reuse, R133, R54 ;  /* 0x0000008551367223 */ /* 0x040fe20000000036 */
[----:B------:R-:W-:Y:S01]  /*8630*/  FMUL R58, R78, R63 ;  /* 0x0000003f4e3a7220 */ /* 0x000fe20000400000 */
[C---:B------:R-:W-:Y:S01]  /*8640*/  FFMA R55, R81.reuse, R140, R55 ;  /* 0x0000008c51377223 */ /* 0x040fe20000000037 */
[C---:B------:R-:W-:Y:S01]  /*8650*/  FFMA R56, R81.reuse, R135, R56 ;  /* 0x0000008751387223 */ /* 0x040fe20000000038 */
[C---:B------:R-:W-:Y:S01]  /*8660*/  FFMA R57, R81.reuse, R142, R57 ;  /* 0x0000008e51397223 */ /* 0x040fe20000000039 */
[----:B------:R1:W-:Y:S01]  /*8670*/  STS.128 [R192+0xa010], R16 ;  /* 0x00a01010c0007388 */ /* 0x0003e20000000c00 */
[----:B------:R-:W-:Y:S01]  /*8680*/  F2FP.SATFINITE.E5M2.F32.PACK_AB_MERGE_C R33, R36, R35, R37 ;  /* 0x000000232421723e */ /* 0x000fe20004806025 */
[C---:B------:R-:W-:Y:S01]  /*8690*/  FFMA R58, R81.reuse, R137, R58 ;  /* 0x00000089513a7223 */ /* 0x040fe2000000003a */
[----:B------:R-:W-:Y:S01]  /*86a0*/  F2FP.SATFINITE.E5M2.F32.PACK_AB_MERGE_C R34, R42, R41, RZ ;  /* 0x000000292a22723e */ /* 0x000fe200048060ff */
[C---:B------:R-:W-:Y:S01]  /*86b0*/  FFMA R59, R81.reuse, R82, R59 ;  /* 0x00000052513b7223 */ /* 0x040fe2000000003b */
[----:B------:R-:W-:Y:S01]  /*86c0*/  F2FP.SATFINITE.E5M2.F32.PACK_AB_MERGE_C R35, R46, R45, RZ ;  /* 0x0000002d2e23723e */ /* 0x000fe200048060ff */
        /* <DEDUP_REMOVED lines=25> */
[----:B------:R-:W-:Y:S02]  /*8860*/  UIADD3 UR8, UP0, UPT, UR52, 0x680, URZ ;  /* 0x0000068034087890 */ /* 0x000fe4000ff1e0ff */
[----:B------:R-:W-:Y:S02]  /*8870*/  UIADD3 UR5, UPT, UPT, UR41, 0x40, URZ ;  /* 0x0000004029057890 */ /* 0x000fe4000fffe0ff */
[----:B------:R-:W-:Y:S02]  /*8880*/  UIADD3 UR4, UPT, UPT, UR49, 0xa200, URZ ;  /* 0x0000a20031047890 */ /* 0x000fe4000fffe0ff */
[----:B------:R-:W-:Y:S01]  /*8890*/  UIADD3.X UR9, UPT, UPT, URZ, UR53, URZ, UP0, !UPT ;  /* 0x00000035ff097290 */ /* 0x000fe200087fe4ff */
[----:B------:R-:W-:Y:S01]  /*88a0*/  UMOV UR6, UR42 ;  /* 0x0000002a00067c82 */ /* 0x000fe20008000000 */
[----:B------:R-:W-:Y:S07]  /*88b0*/  UMOV UR7, UR36 ;  /* 0x0000002400077c82 */ /* 0x000fee0008000000 */
[----:B------:R2:W-:Y:S01]  /*88c0*/  UTMASTG.3D [UR4], [UR8] ;  /* 0x00000004080073b5 */ /* 0x0005e20008010000 */
[----:B------:R0:W-:Y:S01]  /*88d0*/  UTMACMDFLUSH ;  /* 0x00000000000079b7 */ /* 0x0001e20000000000 */
[----:B--2---:R-:W-:Y:S04]  /*88e0*/  DEPBAR.LE SB0, 0x1 ;  /* 0x000080400000791a */ /* 0x004fe80000000000 */
.L_x_118:
[----:B------:R-:W-:Y:S05]  /*88f0*/  BSYNC.RECONVERGENT B0 ;  /* 0x0000000000007941 */ /* 0x000fea0003800200 */
.L_x_117:
        /* <DEDUP_REMOVED lines=16> */
.L_x_122:
[----:B------:R-:W-:Y:S05]  /*8a00*/  BSYNC B0 ;  /* 0x0000000000007941 */ /* 0x000fea0003800000 */
.L_x_121:
        /* <DEDUP_REMOVED lines=20> */
.L_x_120:
[----:B------:R-:W-:Y:S05]  /*8b50*/  BSYNC B1 ;  /* 0x0000000000017941 */ /* 0x000fea0003800000 */
.L_x_119:
[----:B--2---:R-:W-:Y:S01]  /*8b60*/  VIADD R0, R80, 0x80 ;  /* 0x0000008050007836 */ /* 0x004fe20000000000 */
        /* <DEDUP_REMOVED lines=10> */
[----:B------:R-:W5:Y:S01]  /*8c10*/  LDCU.64 UR6, c[0x4][0x80] ;  /* 0x01001000ff0677ac */ /* 0x000f620008000a00 */
[----:B------:R-:W1:Y:S01]  /*8c20*/  LDC.64 R2, c[0x4][R3] ;  /* 0x0100000003027b82 */ /* 0x000e620000000a00 */
[----:B------:R-:W3:Y:S01]  /*8c30*/  LDCU.64 UR4, c[0x4][0x18] ;  /* 0x01000300ff0477ac */ /* 0x000ee20008000a00 */
[----:B--2---:R-:W-:Y:S01]  /*8c40*/  MOV R5, UR9 ;  /* 0x0000000900057c02 */ /* 0x004fe20008000f00 */
[----:B------:R-:W-:Y:S01]  /*8c50*/  IMAD.U32 R4, RZ, RZ, UR8 ;  /* 0x00000008ff047e24 */ /* 0x000fe2000f8e00ff */
[----:B-----5:R-:W-:Y:S01]  /*8c60*/  MOV R7, UR7 ;  /* 0x0000000700077c02 */ /* 0x020fe20008000f00 */
[----:B------:R-:W-:Y:S01]  /*8c70*/  IMAD.U32 R6, RZ, RZ, UR6 ;  /* 0x00000006ff067e24 */ /* 0x000fe2000f8e00ff */
[----:B---3--:R-:W-:Y:S01]  /*8c80*/  MOV R11, UR5 ;  /* 0x00000005000b7c02 */ /* 0x008fe20008000f00 */
[----:B------:R-:W-:Y:S02]  /*8c90*/  IMAD.U32 R10, RZ, RZ, UR4 ;  /* 0x00000004ff0a7e24 */ /* 0x000fe4000f8e00ff */
[----:B------:R-:W-:Y:S07]  /*8ca0*/  LEPC R20, `(.L_x_125) ;  /* 0x000000001014794e */ /* 0x000fee0000000000 */
[----:B-1--4-:R-:W-:Y:S05]  /*8cb0*/  CALL.ABS.NOINC R2 ;  /* 0x0000000002007343 */ /* 0x012fea0003c00000 */
.L_x_125:
[----:B------:R-:W-:Y:S05]  /*8cc0*/  BSYNC.RECONVERGENT B6 ;  /* 0x0000000000067941 */ /* 0x000fea0003800200 */
.L_x_124:
[----:B---3--:R-:W-:Y:S01]  /*8cd0*/  F2FP.F16.E5M2.UNPACK_B R4, R149 ;  /* 0x00000095ff04723e */ /* 0x008fe200020004ff */
        /* <DEDUP_REMOVED lines=13> */
[----:B----4-:R-:W-:Y:S01]  /*8db0*/  F2FP.F16.E5M2.UNPACK_B R125, R159.H1 ;  /* 0x0000009fff7d723e */ /* 0x010fe200030004ff */
        /* <DEDUP_REMOVED lines=262> */
[----:B------:R-:W-:Y:S02]  /*9e20*/  UIADD3 UR8, UP0, UPT, UR52, 0x680, URZ ;  /* 0x0000068034087890 */ /* 0x000fe4000ff1e0ff */
[----:B------:R-:W-:Y:S02]  /*9e30*/  UIADD3 UR5, UPT, UPT, UR41, 0x80, URZ ;  /* 0x0000008029057890 */ /* 0x000fe4000fffe0ff */
[----:B------:R-:W-:Y:S01]  /*9e40*/  MOV R188, UR10 ;  /* 0x0000000a00bc7c02 */ /* 0x000fe20008000f00 */
[----:B------:R-:W-:Y:S01]  /*9e50*/  UIADD3.X UR9, UPT, UPT, URZ, UR53, URZ, UP0, !UPT ;  /* 0x00000035ff097290 */ /* 0x000fe200087fe4ff */
[----:B------:R-:W-:Y:S02]  /*9e60*/  UMOV UR6, UR42 ;  /* 0x0000002a00067c82 */ /* 0x000fe40008000000 */
[----:B------:R-:W-:Y:S01]  /*9e70*/  R2UR UR4, R188 ;  /* 0x00000000bc0472ca */ /* 0x000fe200000e0000 */
[----:B------:R-:W-:Y:S11]  /*9e80*/  UMOV UR7, UR36 ;  /* 0x0000002400077c82 */ /* 0x000ff60008000000 */
[----:B------:R-:W-:Y:S01]  /*9e90*/  @!UPT UIADD3 URZ, UPT, UPT, URZ, URZ, URZ ;  /* 0x000000fffffff290 */ /* 0x000fe2000fffe0ff */
[----:B------:R2:W-:Y:S01]  /*9ea0*/  UTMASTG.3D [UR4], [UR8] ;  /* 0x00000004080073b5 */ /* 0x0005e20008010000 */
[----:B------:R0:W-:Y:S01]  /*9eb0*/  UTMACMDFLUSH ;  /* 0x00000000000079b7 */ /* 0x0001e20000000000 */
[----:B--2---:R-:W-:Y:S04]  /*9ec0*/  DEPBAR.LE SB0, 0x1 ;  /* 0x000080400000791a */ /* 0x004fe80000000000 */
.L_x_127:
[----:B------:R-:W-:Y:S05]  /*9ed0*/  BSYNC.RECONVERGENT B0 ;  /* 0x0000000000007941 */ /* 0x000fea0003800200 */
.L_x_126:
        /* <DEDUP_REMOVED lines=16> */
.L_x_131:
[----:B------:R-:W-:Y:S05]  /*9fe0*/  BSYNC B0 ;  /* 0x0000000000007941 */ /* 0x000fea0003800000 */
.L_x_130:
        /* <DEDUP_REMOVED lines=20> */
.L_x_129:
[----:B------:R-:W-:Y:S05]  /*a130*/  BSYNC B1 ;  /* 0x0000000000017941 */ /* 0x000fea0003800000 */
.L_x_128:
[----:B--2---:R-:W-:Y:S05]  /*a140*/  VIADD R0, R80, 0xc0 ;  /* 0x000000c050007836 */ /* 0x004fea0000000000 */
        /* <DEDUP_REMOVED lines=20> */
.L_x_133:
[----:B------:R-:W-:Y:S01]  /*a290*/  ISETP.NE.AND P0, PT, R189, RZ, PT ;  /* 0x000000ffbd00720c */ /* 0x000fe20003f05270 */
[----:B------:R-:W-:Y:S05]  /*a2a0*/  WARPSYNC.ALL ;  /* 0x0000000000007948 */ /* 0x000fea0003800000 */
[----:B------:R-:W-:Y:S01]  /*a2b0*/  R2UR UR4, R80 ;  /* 0x00000000500472ca */ /* 0x000fe200000e0000 */
[----:B------:R-:W-:Y:S01]  /*a2c0*/  BSSY.RECONVERGENT B0, `(.L_x_134) ;  /* 0x000011d000007945 */ /* 0x000fe20003800200 */
[----:B---3--:R-:W-:Y:S02]  /*a2d0*/  F2FP.F16.E5M2.UNPACK_B R11, R149 ;  /* 0x00000095ff0b723e */ /* 0x008fe400020004ff */
[----:B------:R-:W-:Y:S02]  /*a2e0*/  F2FP.F16.E5M2.UNPACK_B R10, R150 ;  /* 0x00000096ff0a723e */ /* 0x000fe400020004ff */
[----:B------:R-:W-:Y:S01]  /*a2f0*/  F2FP.F16.E5M2.UNPACK_B R9, R151 ;  /* 0x00000097ff09723e */ /* 0x000fe200020004ff */
[--C-:B------:R-:W-:Y:S01]  /*a300*/  HADD2.F32 R83, -RZ, R11.reuse.H0_H0 ;  /* 0x2000000bff537230 */ /* 0x100fe20000004100 */
[----:B----4-:R-:W-:Y:S01]  /*a310*/  F2FP.F16.E5M2.UNPACK_B R8, R152 ;  /* 0x00000098ff08723e */ /* 0x010fe200020004ff */
[----:B------:R-:W-:Y:S01]  /*a320*/  HADD2.F32 R84, -RZ, R11.H1_H1 ;  /* 0x3000000bff547230 */ /* 0x000fe20000004100 */
[----:B------:R-:W-:Y:S01]  /*a330*/  F2FP.F16.E5M2.UNPACK_B R7, R153 ;  /* 0x00000099ff07723e */ /* 0x000fe200020004ff */
[--C-:B------:R-:W-:Y:S01]  /*a340*/  HADD2.F32 R87, -RZ, R10.reuse.H0_H0 ;  /* 0x2000000aff577230 */ /* 0x100fe20000004100 */
[----:B------:R-:W-:Y:S01]  /*a350*/  F2FP.F16.E5M2.UNPACK_B R6, R154 ;  /* 0x0000009aff06723e */ /* 0x000fe200020004ff */
[----:B------:R-:W-:Y:S01]  /*a360*/  HADD2.F32 R88, -RZ, R10.H1_H1 ;  /* 0x3000000aff587230 */ /* 0x000fe20000004100 */
[----:B------:R-:W-:Y:S01]  /*a370*/  F2FP.F16.E5M2.UNPACK_B R5, R155 ;  /* 0x0000009bff05723e */ /* 0x000fe200020004ff */
[--C-:B------:R-:W-:Y:S01]  /*a380*/  HADD2.F32 R91, -RZ, R9.reuse.H0_H0 ;  /* 0x20000009ff5b7230 */ /* 0x100fe20000004100 */
[----:B-1----:R-:W-:Y:S01]  /*a390*/  F2FP.F16.E5M2.UNPACK_B R4, R156 ;  /* 0x0000009cff04723e */ /* 0x002fe200020004ff */
[----:B------:R-:W-:Y:S01]  /*a3a0*/  HADD2.F32 R92, -RZ, R9.H1_H1 ;  /* 0x30000009ff5c7230 */ /* 0x000fe20000004100 */
[-C--:B------:R-:W-:Y:S01]  /*a3b0*/  F2FP.F16.E5M2.UNPACK_B R2, R148.reuse ;  /* 0x00000094ff02723e */ /* 0x080fe200020004ff */
[--C-:B------:R-:W-:Y:S01]  /*a3c0*/  HADD2.F32 R95, -RZ, R8.reuse.H0_H0 ;  /* 0x20000008ff5f7230 */ /* 0x100fe20000004100 */
[----:B------:R-:W-:Y:S01]  /*a3d0*/  F2FP.F16.E5M2.UNPACK_B R148, R148.H1 ;  /* 0x00000094ff94723e */ /* 0x000fe200030004ff */
[----:B------:R-:W-:Y:S01]  /*a3e0*/  HADD2.F32 R97, -RZ, R8.H1_H1 ;  /* 0x30000008ff617230 */ /* 0x000fe20000004100 */
[----:B------:R-:W-:Y:S01]  /*a3f0*/  F2FP.F16.E5M2.UNPACK_B R149, R149.H1 ;  /* 0x00000095ff95723e */ /* 0x000fe200030004ff */
[--C-:B------:R-:W-:Y:S01]  /*a400*/  HADD2.F32 R98, -RZ, R7.reuse.H0_H0 ;  /* 0x20000007ff627230 */ /* 0x100fe20000004100 */
[----:B------:R-:W-:Y:S01]  /*a410*/  F2FP.F16.E5M2.UNPACK_B R150, R150.H1 ;  /* 0x00000096ff96723e */ /* 0x000fe200030004ff */
[----:B------:R-:W-:Y:S01]  /*a420*/  HADD2.F32 R101, -RZ, R7.H1_H1 ;  /* 0x30000007ff657230 */ /* 0x000fe20000004100 */
[----:B------:R-:W-:Y:S01]  /*a430*/  F2FP.F16.E5M2.UNPACK_B R151, R151.H1 ;  /* 0x00000097ff97723e */ /* 0x000fe200030004ff */
[--C-:B------:R-:W-:Y:S01]  /*a440*/  HADD2.F32 R102, -RZ, R6.reuse.H0_H0 ;  /* 0x20000006ff667230 */ /* 0x100fe20000004100 */
[----:B------:R-:W-:Y:S01]  /*a450*/  F2FP.F16.E5M2.UNPACK_B R138, R163 ;  /* 0x000000a3ff8a723e */ /* 0x000fe200020004ff */
[----:B------:R-:W-:Y:S01]  /*a460*/  HADD2.F32 R105, -RZ, R6.H1_H1 ;  /* 0x30000006ff697230 */ /* 0x000fe20000004100 */
[----:B------:R-:W-:Y:S01]  /*a470*/  R2UR UR5, R193 ;  /* 0x00000000c10572ca */ /* 0x000fe200000e0000 */
[--C-:B------:R-:W-:Y:S01]  /*a480*/  HADD2.F32 R106, -RZ, R5.reuse.H0_H0 ;  /* 0x20000005ff6a7230 */ /* 0x100fe20000004100 */
[----:B------:R-:W-:Y:S01]  /*a490*/  F2FP.F16.E5M2.UNPACK_B R116, R157 ;  /* 0x0000009dff74723e */ /* 0x000fe200020004ff */
[----:B------:R-:W-:Y:S01]  /*a4a0*/  HADD2.F32 R109, -RZ, R5.H1_H1 ;  /* 0x30000005ff6d7230 */ /* 0x000fe20000004100 */
[----:B------:R-:W-:Y:S01]  /*a4b0*/  F2FP.F16.E5M2.UNPACK_B R120, R158 ;  /* 0x0000009eff78723e */ /* 0x000fe200020004ff */
[--C-:B------:R-:W-:Y:S01]  /*a4c0*/  HADD2.F32 R110, -RZ, R4.reuse.H0_H0 ;  /* 0x20000004ff6e7230 */ /* 0x100fe20000004100 */
[----:B------:R-:W-:Y:S01]  /*a4d0*/  F2FP.F16.E5M2.UNPACK_B R124, R159 ;  /* 0x0000009fff7c723e */ /* 0x000fe200020004ff */
[----:B------:R-:W-:Y:S01]  /*a4e0*/  HADD2.F32 R113, -RZ, R4.H1_H1 ;  /* 0x30000004ff717230 */ /* 0x000fe20000004100 */
[----:B------:R-:W-:Y:S01]  /*a4f0*/  F2FP.F16.E5M2.UNPACK_B R128, R160 ;  /* 0x000000a0ff80723e */ /* 0x000fe200020004ff */
[----:B------:R-:W1:Y:S01]  /*a500*/  LDTM.x64 R4, tmem[UR4+0xc0] ;  /* 0x0000c004000479ee */ /* 0x000e620008340000 */
[--C-:B------:R-:W-:Y:S01]  /*a510*/  HADD2.F32 R0, -RZ, R2.reuse.H0_H0 ;  /* 0x20000002ff007230 */ /* 0x100fe20000004100 */
[----:B------:R-:W-:Y:S01]  /*a520*/  NOP ;  /* 0x0000000000007918 */ /* 0x000fe20000000000 */
[----:B------:R-:W-:Y:S01]  /*a530*/  HADD2.F32 R2, -RZ, R2.H1_H1 ;  /* 0x30000002ff027230 */ /* 0x000fe20000004100 */
[----:B------:R-:W-:Y:S01]  /*a540*/  UIADD3 UR5, UPT, UPT, UR5, 0x160, URZ ;  /* 0x0000016005057890 */ /* 0x000fe2000fffe0ff */
[--C-:B------:R-:W-:Y:S01]  /*a550*/  HADD2.F32 R86, -RZ, R149.reuse.H1_H1 ;  /* 0x30000095ff567230 */ /* 0x100fe20000004100 */
[----:B------:R-:W-:Y:S01]  /*a560*/  F2FP.F16.E5M2.UNPACK_B R132, R161 ;  /* 0x000000a1ff84723e */ /* 0x000fe200020004ff */
[--C-:B------:R-:W-:Y:S01]  /*a570*/  HADD2.F32 R114, -RZ, R116.reuse.H0_H0 ;  /* 0x20000074ff727230 */ /* 0x100fe20000004100 */
[----:B------:R-:W-:Y:S01]  /*a580*/  UPRMT UR5, UR37, 0x654, UR5 ;  /* 0x0000065425057896 */ /* 0x000fe20008000005 */
[----:B------:R-:W-:Y:S01]  /*a590*/  HADD2.F32 R117, -RZ, R116.H1_H1 ;  /* 0x30000074ff757230 */ /* 0x000fe20000004100 */
[----:B------:R-:W-:Y:S01]  /*a5a0*/  F2FP.F16.E5M2.UNPACK_B R136, R162 ;  /* 0x000000a2ff88723e */ /* 0x000fe200020004ff */
[--C-:B------:R-:W-:Y:S01]  /*a5b0*/  HADD2.F32 R118, -RZ, R120.reuse.H0_H0 ;  /* 0x20000078ff767230 */ /* 0x100fe20000004100 */
[----:B------:R-:W-:Y:S01]  /*a5c0*/  F2FP.F16.E5M2.UNPACK_B R152, R152.H1 ;  /* 0x00000098ff98723e */ /* 0x000fe200030004ff */
[----:B------:R-:W-:Y:S01]  /*a5d0*/  HADD2.F32 R121, -RZ, R120.H1_H1 ;  /* 0x30000078ff797230 */ /* 0x000fe20000004100 */
[----:B------:R-:W-:Y:S01]  /*a5e0*/  F2FP.F16.E5M2.UNPACK_B R153, R153.H1 ;  /* 0x00000099ff99723e */ /* 0x000fe200030004ff */
[--C-:B------:R-:W-:Y:S01]  /*a5f0*/  HADD2.F32 R122, -RZ, R124.reuse.H0_H0 ;  /* 0x2000007cff7a7230 */ /* 0x100fe20000004100 */
[----:B------:R-:W-:Y:S01]  /*a600*/  F2FP.F16.E5M2.UNPACK_B R154, R154.H1 ;  /* 0x0000009aff9a723e */ /* 0x000fe200030004ff */
[----:B-1----:R-:W-:Y:S01]  /*a610*/  SYNCS.ARRIVE.TRANS64.RED.A1T0 RZ, [UR5], RZ ;  /* 0x000000ffffff79a7 */ /* 0x002fe20008100405 */
[----:B------:R-:W-:Y:S01]  /*a620*/  HADD2.F32 R125, -RZ, R124.H1_H1 ;  /* 0x3000007cff7d7230 */ /* 0x000fe20000004100 */
[----:B------:R-:W-:Y:S01]  /*a630*/  F2FP.F16.E5M2.UNPACK_B R155, R155.H1 ;  /* 0x0000009bff9b723e */ /* 0x000fe200030004ff */
[--C-:B------:R-:W-:Y:S01]  /*a640*/  HADD2.F32 R126, -RZ, R128.reuse.H0_H0 ;  /* 0x20000080ff7e7230 */ /* 0x100fe20000004100 */
[----:B------:R-:W-:Y:S01]  /*a650*/  F2FP.F16.E5M2.UNPACK_B R156, R156.H1 ;  /* 0x0000009cff9c723e */ /* 0x000fe200030004ff */
[----:B------:R-:W-:Y:S01]  /*a660*/  HADD2.F32 R129, -RZ, R128.H1_H1 ;  /* 0x30000080ff817230 */ /* 0x000fe20000004100 */
[----:B------:R-:W-:Y:S01]  /*a670*/  F2FP.F16.E5M2.UNPACK_B R157, R157.H1 ;  /* 0x0000009dff9d723e */ /* 0x000fe200030004ff */
[C---:B------:R-:W-:Y:S01]  /*a680*/  FMUL R4, R78.reuse, R4 ;  /* 0x000000044e047220 */ /* 0x040fe20000400000 */
[C---:B------:R-:W-:Y:S01]  /*a690*/  FMUL R5, R78.reuse, R5 ;  /* 0x000000054e057220 */ /* 0x040fe20000400000 */
[----:B------:R-:W-:Y:S02]  /*a6a0*/  HADD2.F32 R3, -RZ, R148.H0_H0 ;  /* 0x20000094ff037230 */ /* 0x000fe40000004100 */
        /* <DEDUP_REMOVED lines=11> */
[----:B------:R-:W-:Y:S02]  /*a760*/  HADD2.F32 R130, -RZ, R132.H0_H0 ;  /* 0x20000084ff827230 */ /* 0x000fe40000004100 */
[C---:B------:R-:W-:Y:S01]  /*a770*/  FMUL R6, R78.reuse, R6 ;  /* 0x000000064e067220 */ /* 0x040fe20000400000 */
[----:B------:R-:W-:Y:S02]  /*a780*/  HADD2.F32 R82, -RZ, R148.H1_H1 ;  /* 0x30000094ff527230 */ /* 0x000fe40000004100 */
[C---:B------:R-:W-:Y:S01]  /*a790*/  FMUL R7, R78.reuse, R7 ;  /* 0x000000074e077220 */ /* 0x040fe20000400000 */
[----:B------:R-:W-:Y:S02]  /*a7a0*/  HADD2.F32 R85, -RZ, R149.H0_H0 ;  /* 0x20000095ff557230 */ /* 0x000fe40000004100 */
[C---:B------:R-:W-:Y:S01]  /*a7b0*/  FFMA R6, R81.reuse, R3, R6 ;  /* 0x0000000351067223 */ /* 0x040fe20000000006 */
[----:B------:R-:W-:Y:S02]  /*a7c0*/  HADD2.F32 R133, -RZ, R132.H1_H1 ;  /* 0x30000084ff857230 */ /* 0x000fe40000004100 */
[C---:B------:R-:W-:Y:S01]  /*a7d0*/  FFMA R7, R81.reuse, R82, R7 ;  /* 0x0000005251077223 */ /* 0x040fe20000000007 */
[C---:B------:R-:W-:Y:S01]  /*a7e0*/  FFMA R8, R81.reuse, R83, R8 ;  /* 0x0000005351087223 */ /* 0x040fe20000000008 */
[C---:B------:R-:W-:Y:S01]  /*a7f0*/  FFMA R9, R81.reuse, R84, R9 ;  /* 0x0000005451097223 */ /* 0x040fe20000000009 */
[--C-:B------:R-:W-:Y:S02]  /*a800*/  HADD2.F32 R82, -RZ, R138.reuse.H0_H0 ;  /* 0x2000008aff527230 */ /* 0x100fe40000004100 */
[C---:B------:R-:W-:Y:S01]  /*a810*/  FMUL R10, R78.reuse, R10 ;  /* 0x0000000a4e0a7220 */ /* 0x040fe20000400000 */
[----:B------:R-:W-:Y:S02]  /*a820*/  HADD2.F32 R83, -RZ, R138.H1_H1 ;  /* 0x3000008aff537230 */ /* 0x000fe40000004100 */
[C---:B------:R-:W-:Y:S01]  /*a830*/  FMUL R11, R78.reuse, R11 ;  /* 0x0000000b4e0b7220 */ /* 0x040fe20000400000 */
[----:B------:R-:W-:Y:S02]  /*a840*/  HADD2.F32 R89, -RZ, R150.H0_H0 ;  /* 0x20000096ff597230 */ /* 0x000fe40000004100 */
[C---:B------:R-:W-:Y:S01]  /*a850*/  FFMA R10, R81.reuse, R85, R10 ;  /* 0x00000055510a7223 */ /* 0x040fe2000000000a */
[--C-:B------:R-:W-:Y:S02]  /*a860*/  HADD2.F32 R134, -RZ, R136.reuse.H0_H0 ;  /* 0x20000088ff867230 */ /* 0x100fe40000004100 */
[C---:B------:R-:W-:Y:S01]  /*a870*/  FFMA R11, R81.reuse, R86, R11 ;  /* 0x00000056510b7223 */ /* 0x040fe2000000000b */
[C---:B------:R-:W-:Y:S01]  /*a880*/  FFMA R12, R81.reuse, R87, R12 ;  /* 0x00000057510c7223 */ /* 0x040fe2000000000c */
[----:B------:R-:W-:Y:S01]  /*a890*/  FFMA R13, R81, R88, R13 ;  /* 0x00000058510d7223 */ /* 0x000fe2000000000d */
[----:B------:R-:W-:Y:S01]  /*a8a0*/  F2FP.SATFINITE.E5M2.F32.PACK_AB_MERGE_C R86, R7, R6, RZ ;  /* 0x000000060756723e */ /* 0x000fe200048060ff */
[C---:B------:R-:W-:Y:S01]  /*a8b0*/  FMUL R7, R78.reuse, R24 ;  /* 0x000000184e077220 */ /* 0x040fe20000400000 */
[----:B------:R-:W-:Y:S01]  /*a8c0*/  F2FP.SATFINITE.E5M2.F32.PACK_AB_MERGE_C R138, R11, R10, RZ ;  /* 0x0000000a0b8a723e */ /* 0x000fe200048060ff */
[C---:B------:R-:W-:Y:S01]  /*a8d0*/  FMUL R10, R78.reuse, R25 ;  /* 0x000000194e0a7220 */ /* 0x040fe20000400000 */
[C---:B------:R-:W-:Y:S01]  /*a8e0*/  FMUL R25, R78.reuse, R32 ;  /* 0x000000204e197220 */ /* 0x040fe20000400000 */
[----:B------:R-:W-:Y:S02]  /*a8f0*/  HADD2.F32 R137, -RZ, R136.H1_H1 ;  /* 0x30000088ff897230 */ /* 0x000fe40000004100 */
[C---:B------:R-:W-:Y:S01]  /*a900*/  FMUL R14, R78.reuse, R14 ;  /* 0x0000000e4e0e7220 */ /* 0x040fe20000400000 */
[----:B------:R-:W-:Y:S02]  /*a910*/  HADD2.F32 R90, -RZ, R150.H1_H1 ;  /* 0x30000096ff5a7230 */ /* 0x000fe40000004100 */
[C---:B------:R-:W-:Y:S01]  /*a920*/  FMUL R15, R78.reuse, R15 ;  /* 0x0000000f4e0f7220 */ /* 0x040fe20000400000 */
[--C-:B------:R-:W-:Y:S02]  /*a930*/  HADD2.F32 R93, -RZ, R151.reuse.H0_H0 ;  /* 0x20000097ff5d7230 */ /* 0x100fe40000004100 */
[C---:B------:R-:W-:Y:S01]  /*a940*/  FFMA R14, R81.reuse, R89, R14 ;  /* 0x00000059510e7223 */ /* 0x040fe2000000000e */
[----:B------:R-:W-:Y:S02]  /*a950*/  HADD2.F32 R94, -RZ, R151.H1_H1 ;  /* 0x30000097ff5e7230 */ /* 0x000fe40000004100 */
[C---:B------:R-:W-:Y:S01]  /*a960*/  FFMA R15, R81.reuse, R90, R15 ;  /* 0x0000005a510f7223 */ /* 0x040fe2000000000f */
[C---:B------:R-:W-:Y:S01]  /*a970*/  FFMA R16, R81.reuse, R91, R16 ;  /* 0x0000005b51107223 */ /* 0x040fe20000000010 */
[----:B------:R-:W-:Y:S01]  /*a980*/  FFMA R17, R81, R92, R17 ;  /* 0x0000005c51117223 */ /* 0x000fe20000000011 */
[C---:B------:R-:W-:Y:S01]  /*a990*/  FMUL R18, R78.reuse, R18 ;  /* 0x000000124e127220 */ /* 0x040fe20000400000 */
[C---:B------:R-:W-:Y:S01]  /*a9a0*/  FMUL R19, R78.reuse, R19 ;  /* 0x000000134e137220 */ /* 0x040fe20000400000 */
[--C-:B------:R-:W-:Y:S01]  /*a9b0*/  HADD2.F32 R96, -RZ, R152.reuse.H0_H0 ;  /* 0x20000098ff607230 */ /* 0x100fe20000004100 */
[----:B------:R-:W-:Y:S01]  /*a9c0*/  F2FP.SATFINITE.E5M2.F32.PACK_AB_MERGE_C R14, R15, R14, RZ ;  /* 0x0000000e0f0e723e */ /* 0x000fe200048060ff */
[C---:B------:R-:W-:Y:S01]  /*a9d0*/  FFMA R18, R81.reuse, R93, R18 ;  /* 0x0000005d51127223 */ /* 0x040fe20000000012 */
[C---:B------:R-:W-:Y:S01]  /*a9e0*/  FFMA R19, R81.reuse, R94, R19 ;  /* 0x0000005e51137223 */ /* 0x040fe20000000013 */
[C---:B------:R-:W-:Y:S01]  /*a9f0*/  FFMA R0, R81.reuse, R95, R0 ;  /* 0x0000005f51007223 */ /* 0x040fe20000000000 */
[----:B------:R-:W-:Y:S01]  /*aa00*/  FFMA R2, R81, R97, R2 ;  /* 0x0000006151027223 */ /* 0x000fe20000000002 */
[----:B------:R-:W-:Y:S02]  /*aa10*/  HADD2.F32 R99, -RZ, R152.H1_H1 ;  /* 0x30000098ff637230 */ /* 0x000fe40000004100 */
[C---:B------:R-:W-:Y:S01]  /*aa20*/  FMUL R3, R78.reuse, R22 ;  /* 0x000000164e037220 */ /* 0x040fe20000400000 */
[----:B------:R-:W-:Y:S01]  /*aa30*/  F2FP.SATFINITE.E5M2.F32.PACK_AB_MERGE_C R18, R19, R18, RZ ;  /* 0x000000121312723e */ /* 0x000fe200048060ff */
[C---:B------:R-:W-:Y:S01]  /*aa40*/  FMUL R22, R78.reuse, R29 ;  /* 0x0000001d4e167220 */ /* 0x040fe20000400000 */
[C---:B------:R-:W-:Y:S01]  /*aa50*/  FMUL R29, R78.reuse, R36 ;  /* 0x000000244e1d7220 */ /* 0x040fe20000400000 */
[C---:B------:R-:W-:Y:S01]  /*aa60*/  FFMA R3, R81.reuse, R96, R3 ;  /* 0x0000006051037223 */ /* 0x040fe20000000003 */
[C---:B------:R-:W-:Y:S01]  /*aa70*/  FMUL R6, R78.reuse, R23 ;  /* 0x000000174e067220 */ /* 0x040fe20000400000 */
[--C-:B------:R-:W-:Y:S02]  /*aa80*/  HADD2.F32 R100, -RZ, R153.reuse.H0_H0 ;  /* 0x20000099ff647230 */ /* 0x100fe40000004100 */
[C---:B------:R-:W-:Y:S01]  /*aa90*/  FMUL R11, R78.reuse, R26 ;  /* 0x0000001a4e0b7220 */ /* 0x040fe20000400000 */
[----:B------:R-:W-:Y:S02]  /*aaa0*/  HADD2.F32 R103, -RZ, R153.H1_H1 ;  /* 0x30000099ff677230 */ /* 0x000fe40000004100 */
[C---:B------:R-:W-:Y:S01]  /*aab0*/  FFMA R6, R81.reuse, R99, R6 ;  /* 0x0000006351067223 */ /* 0x040fe20000000006 */
[C---:B------:R-:W-:Y:S01]  /*aac0*/  FFMA R7, R81.reuse, R98, R7 ;  /* 0x0000006251077223 */ /* 0x040fe20000000007 */
[C---:B------:R-:W-:Y:S01]  /*aad0*/  FFMA R10, R81.reuse, R101, R10 ;  /* 0x00000065510a7223 */ /* 0x040fe2000000000a */
[C---:B------:R-:W-:Y:S01]  /*aae0*/  FFMA R11, R81.reuse, R100, R11 ;  /* 0x00000064510b7223 */ /* 0x040fe2000000000b */
[----:B------:R-:W-:Y:S01]  /*aaf0*/  FMUL R26, R78, R33 ;  /* 0x000000214e1a7220 */ /* 0x000fe20000400000 */
[----:B------:R-:W-:Y:S01]  /*ab00*/  F2FP.SATFINITE.E5M2.F32.PACK_AB_MERGE_C R3, R6, R3, RZ ;  /* 0x000000030603723e */ /* 0x000fe200048060ff */
[C---:B------:R-:W-:Y:S01]  /*ab10*/  FMUL R33, R78.reuse, R40 ;  /* 0x000000284e217220 */ /* 0x040fe20000400000 */
        /* <DEDUP_REMOVED lines=8> */
[C---:B------:R-:W-:Y:S01]  /*aba0*/  FMUL R30, R78.reuse, R37 ;  /* 0x000000254e1e7220 */ /* 0x040fe20000400000 */
[C---:B------:R-:W-:Y:S01]  /*abb0*/  FMUL R37, R78.reuse, R44 ;  /* 0x0000002c4e257220 */ /* 0x040fe20000400000 */
[C---:B------:R-:W-:Y:S01]  /*abc0*/  FMUL R24, R78.reuse, R31 ;  /* 0x0000001f4e187220 */ /* 0x040fe20000400000 */
[----:B------:R-:W-:Y:S01]  /*abd0*/  F2FP.F16.E5M2.UNPACK_B R158, R158.H1 ;  /* 0x0000009eff9e723e */ /* 0x000fe200030004ff */
[--C-:B------:R-:W-:Y:S02]  /*abe0*/  HADD2.F32 R108, -RZ, R155.reuse.H0_H0 ;  /* 0x2000009bff6c7230 */ /* 0x100fe40000004100 */
[----:B------:R-:W-:Y:S01]  /*abf0*/  FMUL R27, R78, R34 ;  /* 0x000000224e1b7220 */ /* 0x000fe20000400000 */
[----:B------:R-:W-:Y:S02]  /*ac00*/  HADD2.F32 R111, -RZ, R155.H1_H1 ;  /* 0x3000009bff6f7230 */ /* 0x000fe40000004100 */
[C---:B------:R-:W-:Y:S01]  /*ac10*/  FFMA R24, R81.reuse, R107, R24 ;  /* 0x0000006b51187223 */ /* 0x040fe20000000018 */
[----:B------:R-:W-:Y:S01]  /*ac20*/  F2FP.F16.E5M2.UNPACK_B R159, R159.H1 ;  /* 0x0000009fff9f723e */ /* 0x000fe200030004ff */
[C---:B------:R-:W-:Y:S01]  /*ac30*/  FFMA R25, R81.reuse, R106, R25 ;  /* 0x0000006a51197223 */ /* 0x040fe20000000019 */
[C---:B------:R-:W-:Y:S01]  /*ac40*/  FFMA R26, R81.reuse, R109, R26 ;  /* 0x0000006d511a7223 */ /* 0x040fe2000000001a */
[----:B------:R-:W-:Y:S01]  /*ac50*/  F2FP.F16.E5M2.UNPACK_B R160, R160.H1 ;  /* 0x000000a0ffa0723e */ /* 0x000fe200030004ff */
[C---:B------:R-:W-:Y:S01]  /*ac60*/  FFMA R27, R81.reuse, R108, R27 ;  /* 0x0000006c511b7223 */ /* 0x040fe2000000001b */
[----:B------:R-:W-:Y:S01]  /*ac70*/  F2FP.SATFINITE.E5M2.F32.PACK_AB_MERGE_C R6, R24, R23, RZ ;  /* 0x000000171806723e */ /* 0x000fe200048060ff */
[C---:B------:R-:W-:Y:S01]  /*ac80*/  FMUL R34, R78.reuse, R41 ;  /* 0x000000294e227220 */ /* 0x040fe20000400000 */
[C---:B------:R-:W-:Y:S01]  /*ac90*/  FMUL R41, R78.reuse, R48 ;  /* 0x000000304e297220 */ /* 0x040fe20000400000 */
[----:B------:R-:W-:Y:S01]  /*aca0*/  FMUL R28, R78, R35 ;  /* 0x000000234e1c7220 */ /* 0x000fe20000400000 */
[----:B------:R-:W-:Y:S01]  /*acb0*/  F2FP.F16.E5M2.UNPACK_B R161, R161.H1 ;  /* 0x000000a1ffa1723e */ /* 0x000fe200030004ff */
[--C-:B------:R-:W-:Y:S01]  /*acc0*/  HADD2.F32 R112, -RZ, R156.reuse.H0_H0 ;  /* 0x2000009cff707230 */ /* 0x100fe20000004100 */
[----:B------:R-:W-:Y:S01]  /*acd0*/  F2FP.SATFINITE.E5M2.F32.PACK_AB_MERGE_C R6, R22, R21, R6 ;  /* 0x000000151606723e */ /* 0x000fe20004806006 */
[C---:B------:R-:W-:Y:S01]  /*ace0*/  FFMA R28, R81.reuse, R111, R28 ;  /* 0x0000006f511c7223 */ /* 0x040fe2000000001c */
[C---:B------:R-:W-:Y:S01]  /*acf0*/  FFMA R29, R81.reuse, R110, R29 ;  /* 0x0000006e511d7223 */ /* 0x040fe2000000001d */
[C---:B------:R-:W-:Y:S01]  /*ad00*/  FFMA R30, R81.reuse, R113, R30 ;  /* 0x00000071511e7223 */ /* 0x040fe2000000001e */
[----:B------:R-:W-:Y:S02]  /*ad10*/  HADD2.F32 R115, -RZ, R156.H1_H1 ;  /* 0x3000009cff737230 */ /* 0x000fe40000004100 */
[C---:B------:R-:W-:Y:S01]  /*ad20*/  FMUL R31, R78.reuse, R38 ;  /* 0x000000264e1f7220 */ /* 0x040fe20000400000 */
[----:B------:R-:W-:Y:S01]  /*ad30*/  F2FP.F16.E5M2.UNPACK_B R162, R162.H1 ;  /* 0x000000a2ffa2723e */ /* 0x000fe200030004ff */
[C---:B------:R-:W-:Y:S01]  /*ad40*/  FMUL R38, R78.reuse, R45 ;  /* 0x0000002d4e267220 */ /* 0x040fe20000400000 */
[C---:B------:R-:W-:Y:S01]  /*ad50*/  FMUL R45, R78.reuse, R52 ;  /* 0x000000344e2d7220 */ /* 0x040fe20000400000 */
[----:B------:R-:W-:Y:S01]  /*ad60*/  F2FP.F16.E5M2.UNPACK_B R163, R163.H1 ;  /* 0x000000a3ffa3723e */ /* 0x000fe200030004ff */
[----:B------:R-:W-:Y:S01]  /*ad70*/  FFMA R31, R81, R112, R31 ;  /* 0x00000070511f7223 */ /* 0x000fe2000000001f */
[----:B------:R-:W-:Y:S01]  /*ad80*/  FMUL R52, R78, R59 ;  /* 0x0000003b4e347220 */ /* 0x000fe20000400000 */
[----:B------:R-:W-:Y:S01]  /*ad90*/  IADD3 R76, PT, PT, R76, 0x1, RZ ;  /* 0x000000014c4c7810 */ /* 0x000fe20007ffe0ff */
[C---:B------:R-:W-:Y:S01]  /*ada0*/  FMUL R59, R78.reuse, R66 ;  /* 0x000000424e3b7220 */ /* 0x040fe20000400000 */
[----:B------:R-:W-:Y:S01]  /*adb0*/  F2FP.SATFINITE.E5M2.F32.PACK_AB_MERGE_C R66, R13, R12, R14 ;  /* 0x0000000c0d42723e */ /* 0x000fe2000480600e */
[C---:B------:R-:W-:Y:S01]  /*adc0*/  FMUL R32, R78.reuse, R39 ;  /* 0x000000274e207220 */ /* 0x040fe20000400000 */
[--C-:B------:R-:W-:Y:S02]  /*add0*/  HADD2.F32 R116, -RZ, R157.reuse.H0_H0 ;  /* 0x2000009dff747230 */ /* 0x100fe40000004100 */
[C---:B------:R-:W-:Y:S01]  /*ade0*/  FMUL R35, R78.reuse, R42 ;  /* 0x0000002a4e237220 */ /* 0x040fe20000400000 */
[----:B------:R-:W-:Y:S02]  /*adf0*/  HADD2.F32 R119, -RZ, R157.H1_H1 ;  /* 0x3000009dff777230 */ /* 0x000fe40000004100 */
[C---:B------:R-:W-:Y:S01]  /*ae00*/  FFMA R32, R81.reuse, R115, R32 ;  /* 0x0000007351207223 */ /* 0x040fe20000000020 */
[----:B------:R-:W-:Y:S01]  /*ae10*/  FMUL R36, R78, R43 ;  /* 0x0000002b4e247220 */ /* 0x000fe20000400000 */
[C---:B------:R-:W-:Y:S01]  /*ae20*/  FFMA R33, R81.reuse, R114, R33 ;  /* 0x0000007251217223 */ /* 0x040fe20000000021 */
[C---:B------:R-:W-:Y:S01]  /*ae30*/  FFMA R34, R81.reuse, R117, R34 ;  /* 0x0000007551227223 */ /* 0x040fe20000000022 */
[--C-:B------:R-:W-:Y:S01]  /*ae40*/  HADD2.F32 R120, -RZ, R158.reuse.H0_H0 ;  /* 0x2000009eff787230 */ /* 0x100fe20000004100 */
[----:B------:R-:W-:Y:S01]  /*ae50*/  F2FP.SATFINITE.E5M2.F32.PACK_AB_MERGE_C R32, R32, R31, RZ ;  /* 0x0000001f2020723e */ /* 0x000fe200048060ff */
[C---:B------:R-:W-:Y:S01]  /*ae60*/  FFMA R35, R81.reuse, R116, R35 ;  /* 0x0000007451237223 */ /* 0x040fe20000000023 */
[----:B------:R-:W-:Y:S02]  /*ae70*/  HADD2.F32 R123, -RZ, R158.H1_H1 ;  /* 0x3000009eff7b7230 */ /* 0x000fe40000004100 */
[----:B------:R-:W-:Y:S01]  /*ae80*/  FMUL R39, R78, R46 ;  /* 0x0000002e4e277220 */ /* 0x000fe20000400000 */
[----:B------:R-:W-:Y:S01]  /*ae90*/  F2FP.SATFINITE.E5M2.F32.PACK_AB_MERGE_C R32, R30, R29, R32 ;  /* 0x0000001d1e20723e */ /* 0x000fe20004806020 */
[C---:B------:R-:W-:Y:S01]  /*aea0*/  FFMA R36, R81.reuse, R119, R36 ;  /* 0x0000007751247223 */ /* 0x040fe20000000024 */
[C---:B------:R-:W-:Y:S01]  /*aeb0*/  FMUL R40, R78.reuse, R47 ;  /* 0x0000002f4e287220 */ /* 0x040fe20000400000 */
[C---:B------:R-:W-:Y:S01]  /*aec0*/  FFMA R37, R81.reuse, R118, R37 ;  /* 0x0000007651257223 */ /* 0x040fe20000000025 */
[C---:B------:R-:W-:Y:S01]  /*aed0*/  FFMA R38, R81.reuse, R121, R38 ;  /* 0x0000007951267223 */ /* 0x040fe20000000026 */
[C---:B------:R-:W-:Y:S01]  /*aee0*/  FMUL R42, R78.reuse, R49 ;  /* 0x000000314e2a7220 */ /* 0x040fe20000400000 */
        /* <DEDUP_REMOVED lines=8> */
[C---:B------:R-:W-:Y:S01]  /*af70*/  FMUL R57, R78.reuse, R64 ;  /* 0x000000404e397220 */ /* 0x040fe20000400000 */
[----:B------:R-:W-:Y:S01]  /*af80*/  FFMA R42, R81, R125, R42 ;  /* 0x0000007d512a7223 */ /* 0x000fe2000000002a */
[C---:B------:R-:W-:Y:S01]  /*af90*/  FMUL R46, R78.reuse, R53 ;  /* 0x000000354e2e7220 */ /* 0x040fe20000400000 */
[--C-:B------:R-:W-:Y:S01]  /*afa0*/  HADD2.F32 R128, -RZ, R160.reuse.H0_H0 ;  /* 0x200000a0ff807230 */ /* 0x100fe20000004100 */
[----:B------:R-:W-:Y:S01]  /*afb0*/  F2FP.SATFINITE.E5M2.F32.PACK_AB_MERGE_C R64, R5, R4, R86 ;  /* 0x000000040540723e */ /* 0x000fe20004806056 */
[C---:B------:R-:W-:Y:S01]  /*afc0*/  FMUL R51, R78.reuse, R58 ;  /* 0x0000003a4e337220 */ /* 0x040fe20000400000 */
[C---:B------:R-:W-:Y:S01]  /*afd0*/  FMUL R53, R78.reuse, R60 ;  /* 0x0000003c4e357220 */ /* 0x040fe20000400000 */
[C---:B------:R-:W-:Y:S01]  /*afe0*/  FFMA R43, R81.reuse, R124, R43 ;  /* 0x0000007c512b7223 */ /* 0x040fe2000000002b */
[----:B------:R-:W-:Y:S02]  /*aff0*/  HADD2.F32 R131, -RZ, R160.H1_H1 ;  /* 0x300000a0ff837230 */ /* 0x000fe40000004100 */
[C---:B------:R-:W-:Y:S01]  /*b000*/  FMUL R47, R78.reuse, R54 ;  /* 0x000000364e2f7220 */ /* 0x040fe20000400000 */
[C---:B------:R-:W-:Y:S01]  /*b010*/  FMUL R58, R78.reuse, R65 ;  /* 0x000000414e3a7220 */ /* 0x040fe20000400000 */
[----:B------:R-:W-:Y:S01]  /*b020*/  FMUL R60, R78, R67 ;  /* 0x000000434e3c7220 */ /* 0x000fe20000400000 */
[----:B------:R-:W-:Y:S01]  /*b030*/  F2FP.SATFINITE.E5M2.F32.PACK_AB_MERGE_C R5, R20, R11, RZ ;  /* 0x0000000b1405723e */ /* 0x000fe200048060ff */
[----:B------:R-:W-:Y:S01]  /*b040*/  FFMA R44, R81, R127, R44 ;  /* 0x0000007f512c7223 */ /* 0x000fe2000000002c */
[C---:B------:R-:W-:Y:S01]  /*b050*/  FMUL R48, R78.reuse, R55 ;  /* 0x000000374e307220 */ /* 0x040fe20000400000 */
[----:B------:R-:W-:Y:S01]  /*b060*/  F2FP.SATFINITE.E5M2.F32.PACK_AB_MERGE_C R65, R9, R8, R138 ;  /* 0x000000080941723e */ /* 0x000fe2000480608a */
[----:B------:R-:W-:Y:S01]  /*b070*/  FFMA R45, R81, R126, R45 ;  /* 0x0000007e512d7223 */ /* 0x000fe2000000002d */
[----:B------:R-:W-:Y:S01]  /*b080*/  F2FP.SATFINITE.E5M2.F32.PACK_AB_MERGE_C R67, R17, R16, R18 ;  /* 0x000000101143723e */ /* 0x000fe20004806012 */
[----:B------:R-:W-:Y:S01]  /*b090*/  FMUL R49, R78, R56 ;  /* 0x000000384e317220 */ /* 0x000fe20000400000 */
[C---:B------:R-:W-:Y:S01]  /*b0a0*/  FFMA R46, R81.reuse, R129, R46 ;  /* 0x00000081512e7223 */ /* 0x040fe2000000002e */
[--C-:B------:R-:W-:Y:S02]  /*b0b0*/  HADD2.F32 R132, -RZ, R161.reuse.H0_H0 ;  /* 0x200000a1ff847230 */ /* 0x100fe40000004100 */
[C---:B------:R-:W-:Y:S01]  /*b0c0*/  FFMA R47, R81.reuse, R128, R47 ;  /* 0x00000080512f7223 */ /* 0x040fe2000000002f */
[----:B------:R1:W-:Y:S01]  /*b0d0*/  STS.128 [R172+UR49+0xa200], R64 ;  /* 0x00a20040ac007988 */ /* 0x0003e20008000c31 */
[----:B------:R-:W-:Y:S01]  /*b0e0*/  HADD2.F32 R135, -RZ, R161.H1_H1 ;  /* 0x300000a1ff877230 */ /* 0x000fe20000004100 */
[----:B------:R-:W-:Y:S01]  /*b0f0*/  F2FP.SATFINITE.E5M2.F32.PACK_AB_MERGE_C R5, R10, R7, R5 ;  /* 0x000000070a05723e */ /* 0x000fe20004806005 */
[C---:B------:R-:W-:Y:S01]  /*b100*/  FFMA R48, R81.reuse, R131, R48 ;  /* 0x0000008351307223 */ /* 0x040fe20000000030 */
[----:B------:R-:W-:Y:S01]  /*b110*/  F2FP.SATFINITE.E5M2.F32.PACK_AB_MERGE_C R7, R28, R27, RZ ;  /* 0x0000001b1c07723e */ /* 0x000fe200048060ff */
        /* <DEDUP_REMOVED lines=8> */
[----:B------:R-:W-:Y:S01]  /*b1a0*/  FMUL R56, R78, R63 ;  /* 0x0000003f4e387220 */ /* 0x000fe20000400000 */
[----:B------:R-:W-:Y:S01]  /*b1b0*/  F2FP.SATFINITE.E5M2.F32.PACK_AB_MERGE_C R4, R2, R0, R3 ;  /* 0x000000000204723e */ /* 0x000fe20004806003 */
[C---:B------:R-:W-:Y:S01]  /*b1c0*/  FFMA R53, R81.reuse, R134, R53 ;  /* 0x0000008651357223 */ /* 0x040fe20000000035 */
[----:B------:R-:W-:Y:S01]  /*b1d0*/  F2FP.SATFINITE.E5M2.F32.PACK_AB_MERGE_C R7, R26, R25, R7 ;  /* 0x000000191a07723e */ /* 0x000fe20004806007 */
[C---:B------:R-:W-:Y:S01]  /*b1e0*/  FFMA R54, R81.reuse, R137, R54 ;  /* 0x0000008951367223 */ /* 0x040fe20000000036 */
[--C-:B------:R-:W-:Y:S02]  /*b1f0*/  HADD2.F32 R84, -RZ, R163.reuse.H0_H0 ;  /* 0x200000a3ff547230 */ /* 0x100fe40000004100 */
[C---:B------:R-:W-:Y:S01]  /*b200*/  FFMA R55, R81.reuse, R136, R55 ;  /* 0x0000008851377223 */ /* 0x040fe20000000037 */
[----:B------:R-:W-:Y:S01]  /*b210*/  HADD2.F32 R85, -RZ, R163.H1_H1 ;  /* 0x300000a3ff557230 */ /* 0x000fe20000004100 */
[----:B------:R1:W-:Y:S01]  /*b220*/  STS.128 [R192+0xa010], R4 ;  /* 0x00a01004c0007388 */ /* 0x0003e20000000c00 */
[----:B------:R-:W-:Y:S01]  /*b230*/  F2FP.SATFINITE.E5M2.F32.PACK_AB_MERGE_C R35, R36, R35, RZ ;  /* 0x000000232423723e */ /* 0x000fe200048060ff */
[C---:B------:R-:W-:Y:S01]  /*b240*/  FFMA R56, R81.reuse, R139, R56 ;  /* 0x0000008b51387223 */ /* 0x040fe20000000038 */
[----:B------:R-:W-:Y:S01]  /*b250*/  F2FP.SATFINITE.E5M2.F32.PACK_AB_MERGE_C R39, R40, R39, RZ ;  /* 0x000000272827723e */ /* 0x000fe200048060ff */
[C---:B------:R-:W-:Y:S01]  /*b260*/  FFMA R57, R81.reuse, R82, R57 ;  /* 0x0000005251397223 */ /* 0x040fe20000000039 */
[----:B------:R-:W-:Y:S01]  /*b270*/  F2FP.SATFINITE.E5M2.F32.PACK_AB_MERGE_C R43, R44, R43, RZ ;  /* 0x0000002b2c2b723e */ /* 0x000fe200048060ff */
[C---:B------:R-:W-:Y:S01]  /*b280*/  FFMA R58, R81.reuse, R83, R58 ;  /* 0x00000053513a7223 */ /* 0x040fe2000000003a */
[C---:B------:R-:W-:Y:S01]  /*b290*/  FFMA R59, R81.reuse, R84, R59 ;  /* 0x00000054513b7223 */ /* 0x040fe2000000003b */
[----:B------:R-:W-:Y:S01]  /*b2a0*/  F2FP.SATFINITE.E5M2.F32.PACK_AB_MERGE_C R33, R34, R33, R35 ;  /* 0x000000212221723e */ /* 0x000fe20004806023 */
        /* <DEDUP_REMOVED lines=11> */
[----:B------:R-:W-:Y:S05]  /*b360*/  F2FP.SATFINITE.E5M2.F32.PACK_AB_MERGE_C R51, R58, R57, R59 ;  /* 0x000000393a33723e */ /* 0x000fea000480603b */
        /* <DEDUP_REMOVED lines=18> */
.L_x_135:
[----:B------:R-:W-:Y:S05]  /*b490*/  BSYNC.RECONVERGENT B0 ;  /* 0x0000000000007941 */ /* 0x000fea0003800200 */
.L_x_134:
[----:B------:R-:W-:Y:S01]  /*b4a0*/  BAR.SYNC.DEFER_BLOCKING 0x1, 0x80 ;  /* 0x0042000000007b1d */ /* 0x000fe20000010000 */
[----:B------:R-:W-:Y:S01]  /*b4b0*/  ISETP.NE.AND P2, PT, R190, RZ, PT ;  /* 0x000000ffbe00720c */ /* 0x000fe20003f45270 */
[----:B------:R-:W-:Y:S01]  /*b4c0*/  IMAD.IADD R20, R75, 0x1, R147 ;  /* 0x000000014b147824 */ /* 0x000fe200078e0293 */
[----:B------:R-:W-:Y:S01]  /*b4d0*/  ISETP.NE.AND P0, PT, R191, 0x2, PT ;  /* 0x00000002bf00780c */ /* 0x000fe20003f05270 */
[----:B------:R-:W-:Y:S01]  /*b4e0*/  IMAD.IADD R21, R77, 0x1, R170 ;  /* 0x000000014d157824 */ /* 0x000fe200078e02aa */
[----:B------:R-:W-:Y:S02]  /*b4f0*/  ISETP.NE.AND P1, PT, R76, 0x2, PT ;  /* 0x000000024c00780c */ /* 0x000fe40003f25270 */
[----:B------:R-:W-:Y:S02]  /*b500*/  SEL R3, RZ, 0x1, P0 ;  /* 0x00000001ff037807 */ /* 0x000fe40000000000 */
[----:B------:R-:W-:Y:S02]  /*b510*/  SEL R0, RZ, 0x1, P1 ;  /* 0x00000001ff007807 */ /* 0x000fe40000800000 */
[----:B------:R-:W-:Y:S02]  /*b520*/  LOP3.LUT R182, R182, R3, RZ, 0x3c, !PT ;  /* 0x00000003b6b67212 */ /* 0x000fe400078e3cff */
[----:B------:R-:W-:Y:S02]  /*b530*/  LOP3.LUT R183, R183, R0, RZ, 0x3c, !PT ;  /* 0x00000000b7b77212 */ /* 0x000fe400078e3cff */
[----:B------:R-:W-:Y:S02]  /*b540*/  @P2 R2UR UR36, R179 ;  /* 0x00000000b32422ca */ /* 0x000fe400000e0000 */
[----:B------:R-:W-:Y:S02]  /*b550*/  SEL R191, R191, RZ, P0 ;  /* 0x000000ffbfbf7207 */ /* 0x000fe40000000000 */
[----:B------:R-:W-:Y:S01]  /*b560*/  SEL R76, R76, RZ, P1 ;  /* 0x000000ff4c4c7207 */ /* 0x000fe20000800000 */
[----:B------:R-:W-:Y:S10]  /*b570*/  @P2 BRA `(.L_x_136) ;  /* 0xffffff9800d82947 */ /* 0x000ff4000383ffff */
[----:B------:R-:W-:Y:S05]  /*b580*/  EXIT ;  /* 0x000000000000794d */ /* 0x000fea0003800000 */
.L_x_20:
[----:B--2---:R2:W1:Y:S02]  /*b590*/  SYNCS.PHASECHK.TRANS64.TRYWAIT P0, [R3+URZ+0x180], R2 ;  /* 0x00018002030075a7 */ /* 0x00446400080011ff */
[----:B-1----:R-:W-:Y:S05]  /*b5a0*/  @!P0 NANOSLEEP.SYNCS 0x989680 ;  /* 0x009896800000895d */ /* 0x002fea0003900000 */
[----:B------:R-:W1:Y:S02]  /*b5b0*/  @!P0 SYNCS.PHASECHK.TRANS64 P0, [R3+URZ+0x180], R2 ;  /* 0x00018002030085a7 */ /* 0x000e6400080010ff */
[----:B-1----:R-:W-:Y:S05]  /*b5c0*/  @!P0 BRA `(.L_x_20) ;  /* 0xfffffffc00f08947 */ /* 0x002fea000383ffff */
[----:B------:R-:W-:Y:S05]  /*b5d0*/  BRA `(.L_x_137) ;  /* 0xffffff60004c7947 */ /* 0x000fea000383ffff */
.L_x_23:
[----:B-1----:R-:W-:-:S07]  /*b5e0*/  MOV R2, UR33 ;  /* 0x0000002100027c02 */ /* 0x002fce0008000f00 */
.L_x_138:
[----:B-1----:R1:W2:Y:S02]  /*b5f0*/  SYNCS.PHASECHK.TRANS64.TRYWAIT P0, [R2+URZ+0x70], R5 ;  /* 0x00007005020075a7 */ /* 0x0022a400080011ff */
[----:B--2---:R-:W-:Y:S05]  /*b600*/  @!P0 NANOSLEEP.SYNCS 0x989680 ;  /* 0x009896800000895d */ /* 0x004fea0003900000 */
[----:B------:R-:W2:Y:S02]  /*b610*/  @!P0 SYNCS.PHASECHK.TRANS64 P0, [R2+URZ+0x70], R5 ;  /* 0x00007005020085a7 */ /* 0x000ea400080010ff */
[----:B--2---:R-:W-:Y:S05]  /*b620*/  @!P0 BRA `(.L_x_138) ;  /* 0xfffffffc00f08947 */ /* 0x004fea000383ffff */
[----:B------:R-:W-:Y:S05]  /*b630*/  BRA `(.L_x_22) ;  /* 0xffffff60009c7947 */ /* 0x000fea000383ffff */
.L_x_29:
[----:B-1----:R-:W-:-:S07]  /*b640*/  MOV R2, UR17 ;  /* 0x0000001100027c02 */ /* 0x002fce0008000f00 */
.L_x_139:
[----:B-1----:R1:W2:Y:S02]  /*b650*/  SYNCS.PHASECHK.TRANS64.TRYWAIT P0, [R2+URZ+0x70], R5 ;  /* 0x00007005020075a7 */ /* 0x0022a400080011ff */
[----:B--2---:R-:W-:Y:S05]  /*b660*/  @!P0 NANOSLEEP.SYNCS 0x989680 ;  /* 0x009896800000895d */ /* 0x004fea0003900000 */
[----:B------:R-:W2:Y:S02]  /*b670*/  @!P0 SYNCS.PHASECHK.TRANS64 P0, [R2+URZ+0x70], R5 ;  /* 0x00007005020085a7 */ /* 0x000ea400080010ff */
[----:B--2---:R-:W-:Y:S05]  /*b680*/  @!P0 BRA `(.L_x_139) ;  /* 0xfffffffc00f08947 */ /* 0x004fea000383ffff */
[----:B------:R-:W-:Y:S05]  /*b690*/  BRA `(.L_x_28) ;  /* 0xffffff6400447947 */ /* 0x000fea000383ffff */
.L_x_33:
[----:B-1----:R1:W2:Y:S02]  /*b6a0*/  SYNCS.PHASECHK.TRANS64.TRYWAIT P0, [R2+URZ+0x130], R3 ;  /* 0x00013003020075a7 */ /* 0x0022a400080011ff */
[----:B--2---:R-:W-:Y:S05]  /*b6b0*/  @!P0 NANOSLEEP.SYNCS 0x989680 ;  /* 0x009896800000895d */ /* 0x004fea0003900000 */
[----:B------:R-:W2:Y:S02]  /*b6c0*/  @!P0 SYNCS.PHASECHK.TRANS64 P0, [R2+URZ+0x130], R3 ;  /* 0x00013003020085a7 */ /* 0x000ea400080010ff */
[----:B--2---:R-:W-:Y:S05]  /*b6d0*/  @!P0 BRA `(.L_x_33) ;  /* 0xfffffffc00f08947 */ /* 0x004fea000383ffff */
[----:B------:R-:W-:Y:S05]  /*b6e0*/  BRA `(.L_x_140) ;  /* 0xffffff6400d47947 */ /* 0x000fea000383ffff */
.L_x_37:
[----:B----4-:R-:W-:-:S07]  /*b6f0*/  MOV R0, UR5 ;  /* 0x0000000500007c02 */ /* 0x010fce0008000f00 */
.L_x_141:
[----:B-1----:R1:W2:Y:S02]  /*b700*/  SYNCS.PHASECHK.TRANS64.TRYWAIT P0, [R0+URZ], R3 ;  /* 0x00000003000075a7 */ /* 0x0022a400080011ff */
[----:B--2---:R-:W-:Y:S05]  /*b710*/  @!P0 NANOSLEEP.SYNCS 0x989680 ;  /* 0x009896800000895d */ /* 0x004fea0003900000 */
[----:B------:R-:W2:Y:S02]  /*b720*/  @!P0 SYNCS.PHASECHK.TRANS64 P0, [R0+URZ], R3 ;  /* 0x00000003000085a7 */ /* 0x000ea400080010ff */
[----:B--2---:R-:W-:Y:S05]  /*b730*/  @!P0 BRA `(.L_x_141) ;  /* 0xfffffffc00f08947 */ /* 0x004fea000383ffff */
[----:B------:R-:W-:Y:S05]  /*b740*/  BRA `(.L_x_142) ;  /* 0xffffff6c00447947 */ /* 0x000fea000383ffff */
.L_x_38:
[----:B----4-:R-:W-:-:S07]  /*b750*/  MOV R0, UR5 ;  /* 0x0000000500007c02 */ /* 0x010fce0008000f00 */
.L_x_143:
[----:B-1----:R1:W2:Y:S02]  /*b760*/  SYNCS.PHASECHK.TRANS64.TRYWAIT P0, [R0+URZ], R3 ;  /* 0x00000003000075a7 */ /* 0x0022a400080011ff */
[----:B--2---:R-:W-:Y:S05]  /*b770*/  @!P0 NANOSLEEP.SYNCS 0x989680 ;  /* 0x009896800000895d */ /* 0x004fea0003900000 */
[----:B------:R-:W2:Y:S02]  /*b780*/  @!P0 SYNCS.PHASECHK.TRANS64 P0, [R0+URZ], R3 ;  /* 0x00000003000085a7 */ /* 0x000ea400080010ff */
[----:B--2---:R-:W-:Y:S05]  /*b790*/  @!P0 BRA `(.L_x_143) ;  /* 0xfffffffc00f08947 */ /* 0x004fea000383ffff */
[----:B------:R-:W-:Y:S05]  /*b7a0*/  BRA `(.L_x_144) ;  /* 0xffffff6c00507947 */ /* 0x000fea000383ffff */
.L_x_39:
[----:B----4-:R-:W-:-:S07]  /*b7b0*/  MOV R0, UR5 ;  /* 0x0000000500007c02 */ /* 0x010fce0008000f00 */
.L_x_145:
[----:B-1----:R1:W2:Y:S02]  /*b7c0*/  SYNCS.PHASECHK.TRANS64.TRYWAIT P0, [R0+URZ], R3 ;  /* 0x00000003000075a7 */ /* 0x0022a400080011ff */
[----:B--2---:R-:W-:Y:S05]  /*b7d0*/  @!P0 NANOSLEEP.SYNCS 0x989680 ;  /* 0x009896800000895d */ /* 0x004fea0003900000 */
[----:B------:R-:W2:Y:S02]  /*b7e0*/  @!P0 SYNCS.PHASECHK.TRANS64 P0, [R0+URZ], R3 ;  /* 0x00000003000085a7 */ /* 0x000ea400080010ff */
[----:B--2---:R-:W-:Y:S05]  /*b7f0*/  @!P0 BRA `(.L_x_145) ;  /* 0xfffffffc00f08947 */ /* 0x004fea000383ffff */
[----:B------:R-:W-:Y:S05]  /*b800*/  BRA `(.L_x_146) ;  /* 0xffffff6c005c7947 */ /* 0x000fea000383ffff */
.L_x_40:
[----:B----4-:R-:W-:-:S07]  /*b810*/  MOV R0, UR5 ;  /* 0x0000000500007c02 */ /* 0x010fce0008000f00 */
.L_x_147:
[----:B-1----:R1:W2:Y:S02]  /*b820*/  SYNCS.PHASECHK.TRANS64.TRYWAIT P0, [R0+URZ], R3 ;  /* 0x00000003000075a7 */ /* 0x0022a400080011ff */
[----:B--2---:R-:W-:Y:S05]  /*b830*/  @!P0 NANOSLEEP.SYNCS 0x989680 ;  /* 0x009896800000895d */ /* 0x004fea0003900000 */
[----:B------:R-:W2:Y:S02]  /*b840*/  @!P0 SYNCS.PHASECHK.TRANS64 P0, [R0+URZ], R3 ;  /* 0x00000003000085a7 */ /* 0x000ea400080010ff */
[----:B--2---:R-:W-:Y:S05]  /*b850*/  @!P0 BRA `(.L_x_147) ;  /* 0xfffffffc00f08947 */ /* 0x004fea000383ffff */
[----:B------:R-:W-:Y:S05]  /*b860*/  BRA `(.L_x_148) ;  /* 0xffffff6c00687947 */ /* 0x000fea000383ffff */
.L_x_41:
[----:B----4-:R-:W-:-:S07]  /*b870*/  MOV R0, UR5 ;  /* 0x0000000500007c02 */ /* 0x010fce0008000f00 */
.L_x_149:
[----:B-1----:R1:W2:Y:S02]  /*b880*/  SYNCS.PHASECHK.TRANS64.TRYWAIT P0, [R0+URZ], R3 ;  /* 0x00000003000075a7 */ /* 0x0022a400080011ff */
[----:B--2---:R-:W-:Y:S05]  /*b890*/  @!P0 NANOSLEEP.SYNCS 0x989680 ;  /* 0x009896800000895d */ /* 0x004fea0003900000 */
[----:B------:R-:W2:Y:S02]  /*b8a0*/  @!P0 SYNCS.PHASECHK.TRANS64 P0, [R0+URZ], R3 ;  /* 0x00000003000085a7 */ /* 0x000ea400080010ff */
[----:B--2---:R-:W-:Y:S05]  /*b8b0*/  @!P0 BRA `(.L_x_149) ;  /* 0xfffffffc00f08947 */ /* 0x004fea000383ffff */
[----:B------:R-:W-:Y:S05]  /*b8c0*/  BRA `(.L_x_150) ;  /* 0xffffff6c00747947 */ /* 0x000fea000383ffff */
.L_x_42:
[----:B----4-:R-:W-:-:S07]  /*b8d0*/  MOV R0, UR5 ;  /* 0x0000000500007c02 */ /* 0x010fce0008000f00 */
.L_x_151:
[----:B-1----:R1:W2:Y:S02]  /*b8e0*/  SYNCS.PHASECHK.TRANS64.TRYWAIT P0, [R0+URZ], R3 ;  /* 0x00000003000075a7 */ /* 0x0022a400080011ff */
[----:B--2---:R-:W-:Y:S05]  /*b8f0*/  @!P0 NANOSLEEP.SYNCS 0x989680 ;  /* 0x009896800000895d */ /* 0x004fea0003900000 */
[----:B------:R-:W2:Y:S02]  /*b900*/  @!P0 SYNCS.PHASECHK.TRANS64 P0, [R0+URZ], R3 ;  /* 0x00000003000085a7 */ /* 0x000ea400080010ff */
[----:B--2---:R-:W-:Y:S05]  /*b910*/  @!P0 BRA `(.L_x_151) ;  /* 0xfffffffc00f08947 */ /* 0x004fea000383ffff */
[----:B------:R-:W-:Y:S05]  /*b920*/  BRA `(.L_x_152) ;  /* 0xffffff6c00807947 */ /* 0x000fea000383ffff */
.L_x_43:
[----:B----4-:R-:W-:-:S07]  /*b930*/  MOV R0, UR5 ;  /* 0x0000000500007c02 */ /* 0x010fce0008000f00 */
.L_x_153:
[----:B-1----:R1:W2:Y:S02]  /*b940*/  SYNCS.PHASECHK.TRANS64.TRYWAIT P0, [R0+URZ], R3 ;  /* 0x00000003000075a7 */ /* 0x0022a400080011ff */
[----:B--2---:R-:W-:Y:S05]  /*b950*/  @!P0 NANOSLEEP.SYNCS 0x989680 ;  /* 0x009896800000895d */ /* 0x004fea0003900000 */
[----:B------:R-:W2:Y:S02]  /*b960*/  @!P0 SYNCS.PHASECHK.TRANS64 P0, [R0+URZ], R3 ;  /* 0x00000003000085a7 */ /* 0x000ea400080010ff */
[----:B--2---:R-:W-:Y:S05]  /*b970*/  @!P0 BRA `(.L_x_153) ;  /* 0xfffffffc00f08947 */ /* 0x004fea000383ffff */
[----:B------:R-:W-:Y:S05]  /*b980*/  BRA `(.L_x_154) ;  /* 0xffffff6c008c7947 */ /* 0x000fea000383ffff */
.L_x_44:
[----:B----4-:R-:W-:-:S07]  /*b990*/  MOV R0, UR5 ;  /* 0x0000000500007c02 */ /* 0x010fce0008000f00 */
.L_x_155:
[----:B-1----:R1:W2:Y:S02]  /*b9a0*/  SYNCS.PHASECHK.TRANS64.TRYWAIT P0, [R0+URZ], R3 ;  /* 0x00000003000075a7 */ /* 0x0022a400080011ff */
[----:B--2---:R-:W-:Y:S05]  /*b9b0*/  @!P0 NANOSLEEP.SYNCS 0x989680 ;  /* 0x009896800000895d */ /* 0x004fea0003900000 */
[----:B------:R-:W2:Y:S02]  /*b9c0*/  @!P0 SYNCS.PHASECHK.TRANS64 P0, [R0+URZ], R3 ;  /* 0x00000003000085a7 */ /* 0x000ea400080010ff */
[----:B--2---:R-:W-:Y:S05]  /*b9d0*/  @!P0 BRA `(.L_x_155) ;  /* 0xfffffffc00f08947 */ /* 0x004fea000383ffff */
[----:B------:R-:W-:Y:S05]  /*b9e0*/  BRA `(.L_x_156) ;  /* 0xffffff6c00987947 */ /* 0x000fea000383ffff */
.L_x_45:
[----:B----4-:R-:W-:-:S07]  /*b9f0*/  MOV R0, UR5 ;  /* 0x0000000500007c02 */ /* 0x010fce0008000f00 */
.L_x_157:
[----:B-1----:R1:W2:Y:S02]  /*ba00*/  SYNCS.PHASECHK.TRANS64.TRYWAIT P0, [R0+URZ], R3 ;  /* 0x00000003000075a7 */ /* 0x0022a400080011ff */
[----:B--2---:R-:W-:Y:S05]  /*ba10*/  @!P0 NANOSLEEP.SYNCS 0x989680 ;  /* 0x009896800000895d */ /* 0x004fea0003900000 */
[----:B------:R-:W2:Y:S02]  /*ba20*/  @!P0 SYNCS.PHASECHK.TRANS64 P0, [R0+URZ], R3 ;  /* 0x00000003000085a7 */ /* 0x000ea400080010ff */
[----:B--2---:R-:W-:Y:S05]  /*ba30*/  @!P0 BRA `(.L_x_157) ;  /* 0xfffffffc00f08947 */ /* 0x004fea000383ffff */
[----:B------:R-:W-:Y:S05]  /*ba40*/  BRA `(.L_x_158) ;  /* 0xffffff6c00a47947 */ /* 0x000fea000383ffff */
.L_x_46:
[----:B----4-:R-:W-:-:S07]  /*ba50*/  MOV R0, UR5 ;  /* 0x0000000500007c02 */ /* 0x010fce0008000f00 */
.L_x_159:
[----:B-1----:R1:W2:Y:S02]  /*ba60*/  SYNCS.PHASECHK.TRANS64.TRYWAIT P0, [R0+URZ], R3 ;  /* 0x00000003000075a7 */ /* 0x0022a400080011ff */
[----:B--2---:R-:W-:Y:S05]  /*ba70*/  @!P0 NANOSLEEP.SYNCS 0x989680 ;  /* 0x009896800000895d */ /* 0x004fea0003900000 */
[----:B------:R-:W2:Y:S02]  /*ba80*/  @!P0 SYNCS.PHASECHK.TRANS64 P0, [R0+URZ], R3 ;  /* 0x00000003000085a7 */ /* 0x000ea400080010ff */
[----:B--2---:R-:W-:Y:S05]  /*ba90*/  @!P0 BRA `(.L_x_159) ;  /* 0xfffffffc00f08947 */ /* 0x004fea000383ffff */
[----:B------:R-:W-:Y:S05]  /*baa0*/  BRA `(.L_x_160) ;  /* 0xffffff6c00b07947 */ /* 0x000fea000383ffff */
.L_x_47:
[----:B----4-:R-:W-:-:S07]  /*bab0*/  MOV R0, UR5 ;  /* 0x0000000500007c02 */ /* 0x010fce0008000f00 */
.L_x_161:
[----:B-1----:R1:W2:Y:S02]  /*bac0*/  SYNCS.PHASECHK.TRANS64.TRYWAIT P0, [R0+URZ], R3 ;  /* 0x00000003000075a7 */ /* 0x0022a400080011ff */
[----:B--2---:R-:W-:Y:S05]  /*bad0*/  @!P0 NANOSLEEP.SYNCS 0x989680 ;  /* 0x009896800000895d */ /* 0x004fea0003900000 */
[----:B------:R-:W2:Y:S02]  /*bae0*/  @!P0 SYNCS.PHASECHK.TRANS64 P0, [R0+URZ], R3 ;  /* 0x00000003000085a7 */ /* 0x000ea400080010ff */
[----:B--2---:R-:W-:Y:S05]  /*baf0*/  @!P0 BRA `(.L_x_161) ;  /* 0xfffffffc00f08947 */ /* 0x004fea000383ffff */
[----:B------:R-:W-:Y:S05]  /*bb00*/  BRA `(.L_x_162) ;  /* 0xffffff6c00bc7947 */ /* 0x000fea000383ffff */
.L_x_48:
[----:B----4-:R-:W-:-:S07]  /*bb10*/  MOV R0, UR5 ;  /* 0x0000000500007c02 */ /* 0x010fce0008000f00 */
.L_x_163:
[----:B-1----:R1:W2:Y:S02]  /*bb20*/  SYNCS.PHASECHK.TRANS64.TRYWAIT P0, [R0+URZ], R3 ;  /* 0x00000003000075a7 */ /* 0x0022a400080011ff */
[----:B--2---:R-:W-:Y:S05]  /*bb30*/  @!P0 NANOSLEEP.SYNCS 0x989680 ;  /* 0x009896800000895d */ /* 0x004fea0003900000 */
[----:B------:R-:W2:Y:S02]  /*bb40*/  @!P0 SYNCS.PHASECHK.TRANS64 P0, [R0+URZ], R3 ;  /* 0x00000003000085a7 */ /* 0x000ea400080010ff */
[----:B--2---:R-:W-:Y:S05]  /*bb50*/  @!P0 BRA `(.L_x_163) ;  /* 0xfffffffc00f08947 */ /* 0x004fea000383ffff */
[----:B------:R-:W-:Y:S05]  /*bb60*/  BRA `(.L_x_164) ;  /* 0xffffff6c00c87947 */ /* 0x000fea000383ffff */
.L_x_49:
[----:B----4-:R-:W-:-:S07]  /*bb70*/  MOV R0, UR5 ;  /* 0x0000000500007c02 */ /* 0x010fce0008000f00 */
.L_x_165:
[----:B-1----:R1:W2:Y:S02]  /*bb80*/  SYNCS.PHASECHK.TRANS64.TRYWAIT P0, [R0+URZ], R3 ;  /* 0x00000003000075a7 */ /* 0x0022a400080011ff */
[----:B--2---:R-:W-:Y:S05]  /*bb90*/  @!P0 NANOSLEEP.SYNCS 0x989680 ;  /* 0x009896800000895d */ /* 0x004fea0003900000 */
[----:B------:R-:W2:Y:S02]  /*bba0*/  @!P0 SYNCS.PHASECHK.TRANS64 P0, [R0+URZ], R3 ;  /* 0x00000003000085a7 */ /* 0x000ea400080010ff */
[----:B--2---:R-:W-:Y:S05]  /*bbb0*/  @!P0 BRA `(.L_x_165) ;  /* 0xfffffffc00f08947 */ /* 0x004fea000383ffff */
[----:B------:R-:W-:Y:S05]  /*bbc0*/  BRA `(.L_x_166) ;  /* 0xffffff6c00d47947 */ /* 0x000fea000383ffff */
.L_x_52:
[----:B-1----:R1:W2:Y:S02]  /*bbd0*/  SYNCS.PHASECHK.TRANS64.TRYWAIT P0, [R0+URZ+0x170], R5 ;  /* 0x00017005000075a7 */ /* 0x0022a400080011ff */
[----:B--2---:R-:W-:Y:S05]  /*bbe0*/  @!P0 NANOSLEEP.SYNCS 0x989680 ;  /* 0x009896800000895d */ /* 0x004fea0003900000 */
[----:B------:R-:W2:Y:S02]  /*bbf0*/  @!P0 SYNCS.PHASECHK.TRANS64 P0, [R0+URZ+0x170], R5 ;  /* 0x00017005000085a7 */ /* 0x000ea400080010ff */
[----:B--2---:R-:W-:Y:S05]  /*bc00*/  @!P0 BRA `(.L_x_52) ;  /* 0xfffffffc00f08947 */ /* 0x004fea000383ffff */
[----:B------:R-:W-:Y:S05]  /*bc10*/  BRA `(.L_x_167) ;  /* 0xffffff7000307947 */ /* 0x000fea000383ffff */
.L_x_53:
[----:B------:R-:W-:-:S07]  /*bc20*/  MOV R0, UR5 ;  /* 0x0000000500007c02 */ /* 0x000fce0008000f00 */
.L_x_168:
[----:B-1----:R1:W2:Y:S02]  /*bc30*/  SYNCS.PHASECHK.TRANS64.TRYWAIT P0, [R0+URZ+0x140], R5 ;  /* 0x00014005000075a7 */ /* 0x0022a400080011ff */
[----:B--2---:R-:W-:Y:S05]  /*bc40*/  @!P0 NANOSLEEP.SYNCS 0x989680 ;  /* 0x009896800000895d */ /* 0x004fea0003900000 */
[----:B------:R-:W2:Y:S02]  /*bc50*/  @!P0 SYNCS.PHASECHK.TRANS64 P0, [R0+URZ+0x140], R5 ;  /* 0x00014005000085a7 */ /* 0x000ea400080010ff */
[----:B--2---:R-:W-:Y:S05]  /*bc60*/  @!P0 BRA `(.L_x_168) ;  /* 0xfffffffc00f08947 */ /* 0x004fea000383ffff */
[----:B------:R-:W-:Y:S05]  /*bc70*/  BRA `(.L_x_169) ;  /* 0xffffff7000407947 */ /* 0x000fea000383ffff */
.L_x_54:
[----:B-1----:R1:W2:Y:S02]  /*bc80*/  SYNCS.PHASECHK.TRANS64.TRYWAIT P1, [R0+URZ+0x130], R5 ;  /* 0x00013005000075a7 */ /* 0x0022a400080211ff */
[----:B--2---:R-:W-:Y:S05]  /*bc90*/  @!P1 NANOSLEEP.SYNCS 0x989680 ;  /* 0x009896800000995d */ /* 0x004fea0003900000 */
[----:B------:R-:W2:Y:S02]  /*bca0*/  @!P1 SYNCS.PHASECHK.TRANS64 P1, [R0+URZ+0x130], R5 ;  /* 0x00013005000095a7 */ /* 0x000ea400080210ff */
[----:B--2---:R-:W-:Y:S05]  /*bcb0*/  @!P1 BRA `(.L_x_54) ;  /* 0xfffffffc00f09947 */ /* 0x004fea000383ffff */
[----:B------:R-:W-:Y:S05]  /*bcc0*/  BRA `(.L_x_170) ;  /* 0xffffff7000707947 */ /* 0x000fea000383ffff */
.L_x_57:
[----:B------:R-:W-:-:S07]  /*bcd0*/  MOV R0, UR5 ;  /* 0x0000000500007c02 */ /* 0x000fce0008000f00 */
.L_x_171:
[----:B-1----:R1:W2:Y:S02]  /*bce0*/  SYNCS.PHASECHK.TRANS64.TRYWAIT P0, [R0+URZ+0x140], R3 ;  /* 0x00014003000075a7 */ /* 0x0022a400080011ff */
[----:B--2---:R-:W-:Y:S05]  /*bcf0*/  @!P0 NANOSLEEP.SYNCS 0x989680 ;  /* 0x009896800000895d */ /* 0x004fea0003900000 */
[----:B------:R-:W2:Y:S02]  /*bd00*/  @!P0 SYNCS.PHASECHK.TRANS64 P0, [R0+URZ+0x140], R3 ;  /* 0x00014003000085a7 */ /* 0x000ea400080010ff */
[----:B--2---:R-:W-:Y:S05]  /*bd10*/  @!P0 BRA `(.L_x_171) ;  /* 0xfffffffc00f08947 */ /* 0x004fea000383ffff */
[----:B------:R-:W-:Y:S05]  /*bd20*/  BRA `(.L_x_56) ;  /* 0xffffff7000c47947 */ /* 0x000fea000383ffff */
.L_x_64:
[----:B-1----:R1:W2:Y:S02]  /*bd30*/  SYNCS.PHASECHK.TRANS64.TRYWAIT P1, [R0+URZ+0x130], R5 ;  /* 0x00013005000075a7 */ /* 0x0022a400080211ff */
[----:B--2---:R-:W-:Y:S05]  /*bd40*/  @!P1 NANOSLEEP.SYNCS 0x989680 ;  /* 0x009896800000995d */ /* 0x004fea0003900000 */
[----:B------:R-:W2:Y:S02]  /*bd50*/  @!P1 SYNCS.PHASECHK.TRANS64 P1, [R0+URZ+0x130], R5 ;  /* 0x00013005000095a7 */ /* 0x000ea400080210ff */
[----:B--2---:R-:W-:Y:S05]  /*bd60*/  @!P1 BRA `(.L_x_64) ;  /* 0xfffffffc00f09947 */ /* 0x004fea000383ffff */
[----:B------:R-:W-:Y:S05]  /*bd70*/  BRA `(.L_x_172) ;  /* 0xffffff78001c7947 */ /* 0x000fea000383ffff */
.L_x_65:
[----:B------:R-:W-:-:S07]  /*bd80*/  MOV R3, UR9 ;  /* 0x0000000900037c02 */ /* 0x000fce0008000f00 */
.L_x_173:
[----:B-1----:R1:W2:Y:S02]  /*bd90*/  SYNCS.PHASECHK.TRANS64.TRYWAIT P0, [R3+URZ+0x160], R0 ;  /* 0x00016000030075a7 */ /* 0x0022a400080011ff */
[----:B--2---:R-:W-:Y:S05]  /*bda0*/  @!P0 NANOSLEEP.SYNCS 0x989680 ;  /* 0x009896800000895d */ /* 0x004fea0003900000 */
[----:B------:R-:W2:Y:S02]  /*bdb0*/  @!P0 SYNCS.PHASECHK.TRANS64 P0, [R3+URZ+0x160], R0 ;  /* 0x00016000030085a7 */ /* 0x000ea400080010ff */
[----:B--2---:R-:W-:Y:S05]  /*bdc0*/  @!P0 BRA `(.L_x_173) ;  /* 0xfffffffc00f08947 */ /* 0x004fea000383ffff */
[----:B------:R-:W-:Y:S05]  /*bdd0*/  BRA `(.L_x_174) ;  /* 0xffffff7800507947 */ /* 0x000fea000383ffff */
.L_x_68:
[----:B------:R-:W-:Y:S07]  /*bde0*/  MOV R0, UR7 ;  /* 0x0000000700007c02 */ /* 0x000fee0008000f00 */
.L_x_175:
[----:B-1----:R1:W2:Y:S02]  /*bdf0*/  SYNCS.PHASECHK.TRANS64.TRYWAIT P0, [R0+URZ], R3 ;  /* 0x00000003000075a7 */ /* 0x0022a400080011ff */
[----:B--2---:R-:W-:Y:S05]  /*be00*/  @!P0 NANOSLEEP.SYNCS 0x989680 ;  /* 0x009896800000895d */ /* 0x004fea0003900000 */
[----:B------:R-:W2:Y:S02]  /*be10*/  @!P0 SYNCS.PHASECHK.TRANS64 P0, [R0+URZ], R3 ;  /* 0x00000003000085a7 */ /* 0x000ea400080010ff */
[----:B--2---:R-:W-:Y:S05]  /*be20*/  @!P0 BRA `(.L_x_175) ;  /* 0xfffffffc00f08947 */ /* 0x004fea000383ffff */
[----:B------:R-:W-:Y:S05]  /*be30*/  BRA `(.L_x_67) ;  /* 0xffffff7800707947 */ /* 0x000fea000383ffff */
.L_x_71:
[----:B------:R-:W-:-:S07]  /*be40*/  MOV R0, UR5 ;  /* 0x0000000500007c02 */ /* 0x000fce0008000f00 */
.L_x_176:
[----:B--2---:R2:W3:Y:S02]  /*be50*/  SYNCS.PHASECHK.TRANS64.TRYWAIT P0, [R0+URZ], R3 ;  /* 0x00000003000075a7 */ /* 0x0044e400080011ff */
[----:B---3--:R-:W-:Y:S05]  /*be60*/  @!P0 NANOSLEEP.SYNCS 0x989680 ;  /* 0x009896800000895d */ /* 0x008fea0003900000 */
[----:B------:R-:W3:Y:S02]  /*be70*/  @!P0 SYNCS.PHASECHK.TRANS64 P0, [R0+URZ], R3 ;  /* 0x00000003000085a7 */ /* 0x000ee400080010ff */
[----:B---3--:R-:W-:Y:S05]  /*be80*/  @!P0 BRA `(.L_x_176) ;  /* 0xfffffffc00f08947 */ /* 0x008fea000383ffff */
[----:B------:R-:W-:Y:S05]  /*be90*/  BRA `(.L_x_177) ;  /* 0xffffff7c00107947 */ /* 0x000fea000383ffff */
.L_x_72:
[----:B------:R-:W-:-:S07]  /*bea0*/  MOV R0, UR7 ;  /* 0x0000000700007c02 */ /* 0x000fce0008000f00 */
.L_x_178:
[----:B--2---:R2:W3:Y:S02]  /*beb0*/  SYNCS.PHASECHK.TRANS64.TRYWAIT P0, [R0+URZ], R3 ;  /* 0x00000003000075a7 */ /* 0x0044e400080011ff */
[----:B---3--:R-:W-:Y:S05]  /*bec0*/  @!P0 NANOSLEEP.SYNCS 0x989680 ;  /* 0x009896800000895d */ /* 0x008fea0003900000 */
[----:B------:R-:W3:Y:S02]  /*bed0*/  @!P0 SYNCS.PHASECHK.TRANS64 P0, [R0+URZ], R3 ;  /* 0x00000003000085a7 */ /* 0x000ee400080010ff */
[----:B---3--:R-:W-:Y:S05]  /*bee0*/  @!P0 BRA `(.L_x_178) ;  /* 0xfffffffc00f08947 */ /* 0x008fea000383ffff */
[----:B------:R-:W-:Y:S05]  /*bef0*/  BRA `(.L_x_179) ;  /* 0xffffff7c001c7947 */ /* 0x000fea000383ffff */
.L_x_77:
[----:B--2---:R2:W3:Y:S02]  /*bf00*/  SYNCS.PHASECHK.TRANS64.TRYWAIT P0, [R0+URZ+0x130], R3 ;  /* 0x00013003000075a7 */ /* 0x0044e400080011ff */
[----:B---3--:R-:W-:Y:S05]  /*bf10*/  @!P0 NANOSLEEP.SYNCS 0x989680 ;  /* 0x009896800000895d */ /* 0x008fea0003900000 */
[----:B------:R-:W3:Y:S02]  /*bf20*/  @!P0 SYNCS.PHASECHK.TRANS64 P0, [R0+URZ+0x130], R3 ;  /* 0x00013003000085a7 */ /* 0x000ee400080010ff */
[----:B---3--:R-:W-:Y:S05]  /*bf30*/  @!P0 BRA `(.L_x_77) ;  /* 0xfffffffc00f08947 */ /* 0x008fea000383ffff */
[----:B------:R-:W-:Y:S05]  /*bf40*/  BRA `(.L_x_180) ;  /* 0xffffff8000287947 */ /* 0x000fea000383ffff */
.L_x_80:
[----:B------:R-:W-:Y:S07]  /*bf50*/  MOV R0, UR7 ;  /* 0x0000000700007c02 */ /* 0x000fee0008000f00 */
.L_x_181:
[----:B--2---:R2:W3:Y:S02]  /*bf60*/  SYNCS.PHASECHK.TRANS64.TRYWAIT P0, [R0+URZ+0x128], R3 ;  /* 0x00012803000075a7 */ /* 0x0044e400080011ff */
[----:B---3--:R-:W-:Y:S05]  /*bf70*/  @!P0 NANOSLEEP.SYNCS 0x989680 ;  /* 0x009896800000895d */ /* 0x008fea0003900000 */
[----:B------:R-:W3:Y:S02]  /*bf80*/  @!P0 SYNCS.PHASECHK.TRANS64 P0, [R0+URZ+0x128], R3 ;  /* 0x00012803000085a7 */ /* 0x000ee400080010ff */
[----:B---3--:R-:W-:Y:S05]  /*bf90*/  @!P0 BRA `(.L_x_181) ;  /* 0xfffffffc00f08947 */ /* 0x008fea000383ffff */
[----:B------:R-:W-:Y:S05]  /*bfa0*/  BRA `(.L_x_79) ;  /* 0xffffff8400087947 */ /* 0x000fea000383ffff */
.L_x_83:
[----:B------:R-:W-:Y:S07]  /*bfb0*/  MOV R3, UR7 ;  /* 0x0000000700037c02 */ /* 0x000fee0008000f00 */
.L_x_182:
[----:B-1----:R1:W2:Y:S02]  /*bfc0*/  SYNCS.PHASECHK.TRANS64.TRYWAIT P0, [R3+URZ+0x100], R12 ;  /* 0x0001000c030075a7 */ /* 0x0022a400080011ff */
[----:B--2---:R-:W-:Y:S05]  /*bfd0*/  @!P0 NANOSLEEP.SYNCS 0x989680 ;  /* 0x009896800000895d */ /* 0x004fea0003900000 */
[----:B------:R-:W2:Y:S02]  /*bfe0*/  @!P0 SYNCS.PHASECHK.TRANS64 P0, [R3+URZ+0x100], R12 ;  /* 0x0001000c030085a7 */ /* 0x000ea400080010ff */
[----:B--2---:R-:W-:Y:S05]  /*bff0*/  @!P0 BRA `(.L_x_182) ;  /* 0xfffffffc00f08947 */ /* 0x004fea000383ffff */
[----:B------:R-:W-:Y:S05]  /*c000*/  BRA `(.L_x_183) ;  /* 0xffffff8400807947 */ /* 0x000fea000383ffff */
.L_x_84:
[----:B-1----:R-:W-:Y:S07]  /*c010*/  MOV R3, UR7 ;  /* 0x0000000700037c02 */ /* 0x002fee0008000f00 */
.L_x_184:
[----:B-1----:R1:W2:Y:S02]  /*c020*/  SYNCS.PHASECHK.TRANS64.TRYWAIT P0, [R3+URZ+0x108], R12 ;  /* 0x0001080c030075a7 */ /* 0x0022a400080011ff */
[----:B--2---:R-:W-:Y:S05]  /*c030*/  @!P0 NANOSLEEP.SYNCS 0x989680 ;  /* 0x009896800000895d */ /* 0x004fea0003900000 */
[----:B------:R-:W2:Y:S02]  /*c040*/  @!P0 SYNCS.PHASECHK.TRANS64 P0, [R3+URZ+0x108], R12 ;  /* 0x0001080c030085a7 */ /* 0x000ea400080010ff */
[----:B--2---:R-:W-:Y:S05]  /*c050*/  @!P0 BRA `(.L_x_184) ;  /* 0xfffffffc00f08947 */ /* 0x004fea000383ffff */
[----:B------:R-:W-:Y:S05]  /*c060*/  BRA `(.L_x_185) ;  /* 0xffffff8400bc7947 */ /* 0x000fea000383ffff */
.L_x_85:
[----:B-1----:R-:W-:Y:S07]  /*c070*/  MOV R3, UR7 ;  /* 0x0000000700037c02 */ /* 0x002fee0008000f00 */
.L_x_186:
[----:B-1----:R1:W2:Y:S02]  /*c080*/  SYNCS.PHASECHK.TRANS64.TRYWAIT P0, [R3+URZ+0x110], R12 ;  /* 0x0001100c030075a7 */ /* 0x0022a400080011ff */
[----:B--2---:R-:W-:Y:S05]  /*c090*/  @!P0 NANOSLEEP.SYNCS 0x989680 ;  /* 0x009896800000895d */ /* 0x004fea0003900000 */
[----:B------:R-:W2:Y:S02]  /*c0a0*/  @!P0 SYNCS.PHASECHK.TRANS64 P0, [R3+URZ+0x110], R12 ;  /* 0x0001100c030085a7 */ /* 0x000ea400080010ff */
[----:B--2---:R-:W-:Y:S05]  /*c0b0*/  @!P0 BRA `(.L_x_186) ;  /* 0xfffffffc00f08947 */ /* 0x004fea000383ffff */
[----:B------:R-:W-:Y:S05]  /*c0c0*/  BRA `(.L_x_187) ;  /* 0xffffff8800047947 */ /* 0x000fea000383ffff */
.L_x_86:
[----:B------:R-:W-:Y:S07]  /*c0d0*/  MOV R3, UR7 ;  /* 0x0000000700037c02 */ /* 0x000fee0008000f00 */
.L_x_188:
[----:B-1----:R1:W2:Y:S02]  /*c0e0*/  SYNCS.PHASECHK.TRANS64.TRYWAIT P0, [R3+URZ+0x118], R12 ;  /* 0x0001180c030075a7 */ /* 0x0022a400080011ff */
[----:B--2---:R-:W-:Y:S05]  /*c0f0*/  @!P0 NANOSLEEP.SYNCS 0x989680 ;  /* 0x009896800000895d */ /* 0x004fea0003900000 */
[----:B------:R-:W2:Y:S02]  /*c100*/  @!P0 SYNCS.PHASECHK.TRANS64 P0, [R3+URZ+0x118], R12 ;  /* 0x0001180c030085a7 */ /* 0x000ea400080010ff */
[----:B--2---:R-:W-:Y:S05]  /*c110*/  @!P0 BRA `(.L_x_188) ;  /* 0xfffffffc00f08947 */ /* 0x004fea000383ffff */
[----:B------:R-:W-:Y:S05]  /*c120*/  BRA `(.L_x_189) ;  /* 0xffffff88008c7947 */ /* 0x000fea000383ffff */
.L_x_88:
[----:B------:R-:W-:-:S07]  /*c130*/  MOV R0, UR7 ;  /* 0x0000000700007c02 */ /* 0x000fce0008000f00 */
.L_x_190:
[----:B-1----:R1:W3:Y:S02]  /*c140*/  SYNCS.PHASECHK.TRANS64.TRYWAIT P0, [R0+URZ+0x100], R3 ;  /* 0x00010003000075a7 */ /* 0x0022e400080011ff */
[----:B---3--:R-:W-:Y:S05]  /*c150*/  @!P0 NANOSLEEP.SYNCS 0x989680 ;  /* 0x009896800000895d */ /* 0x008fea0003900000 */
[----:B------:R-:W3:Y:S02]  /*c160*/  @!P0 SYNCS.PHASECHK.TRANS64 P0, [R0+URZ+0x100], R3 ;  /* 0x00010003000085a7 */ /* 0x000ee400080010ff */
[----:B---3--:R-:W-:Y:S05]  /*c170*/  @!P0 BRA `(.L_x_190) ;  /* 0xfffffffc00f08947 */ /* 0x008fea000383ffff */
[----:B------:R-:W-:Y:S05]  /*c180*/  BRA `(.L_x_191) ;  /* 0xffffff8800fc7947 */ /* 0x000fea000383ffff */
.L_x_89:
[----:B-1----:R-:W-:-:S07]  /*c190*/  MOV R0, UR7 ;  /* 0x0000000700007c02 */ /* 0x002fce0008000f00 */
.L_x_192:
[----:B-1----:R1:W3:Y:S02]  /*c1a0*/  SYNCS.PHASECHK.TRANS64.TRYWAIT P0, [R0+URZ+0x108], R3 ;  /* 0x00010803000075a7 */ /* 0x0022e400080011ff */
[----:B---3--:R-:W-:Y:S05]  /*c1b0*/  @!P0 NANOSLEEP.SYNCS 0x989680 ;  /* 0x009896800000895d */ /* 0x008fea0003900000 */
[----:B------:R-:W3:Y:S02]  /*c1c0*/  @!P0 SYNCS.PHASECHK.TRANS64 P0, [R0+URZ+0x108], R3 ;  /* 0x00010803000085a7 */ /* 0x000ee400080010ff */
[----:B---3--:R-:W-:Y:S05]  /*c1d0*/  @!P0 BRA `(.L_x_192) ;  /* 0xfffffffc00f08947 */ /* 0x008fea000383ffff */
[----:B------:R-:W-:Y:S05]  /*c1e0*/  BRA `(.L_x_193) ;  /* 0xffffff8800ec7947 */ /* 0x000fea000383ffff */
.L_x_90:
[----:B-1----:R-:W-:-:S07]  /*c1f0*/  MOV R0, UR7 ;  /* 0x0000000700007c02 */ /* 0x002fce0008000f00 */
.L_x_194:
[----:B-1----:R1:W3:Y:S02]  /*c200*/  SYNCS.PHASECHK.TRANS64.TRYWAIT P0, [R0+URZ+0x110], R3 ;  /* 0x00011003000075a7 */ /* 0x0022e400080011ff */
[----:B---3--:R-:W-:Y:S05]  /*c210*/  @!P0 NANOSLEEP.SYNCS 0x989680 ;  /* 0x009896800000895d */ /* 0x008fea0003900000 */
[----:B------:R-:W3:Y:S02]  /*c220*/  @!P0 SYNCS.PHASECHK.TRANS64 P0, [R0+URZ+0x110], R3 ;  /* 0x00011003000085a7 */ /* 0x000ee400080010ff */
[----:B---3--:R-:W-:Y:S05]  /*c230*/  @!P0 BRA `(.L_x_194) ;  /* 0xfffffffc00f08947 */ /* 0x008fea000383ffff */
[----:B------:R-:W-:Y:S05]  /*c240*/  BRA `(.L_x_195) ;  /* 0xffffff8800dc7947 */ /* 0x000fea000383ffff */
.L_x_92:
[----:B--2---:R2:W4:Y:S02]  /*c250*/  SYNCS.PHASECHK.TRANS64.TRYWAIT P0, [R0+URZ+0x130], R3 ;  /* 0x00013003000075a7 */ /* 0x00452400080011ff */
[----:B----4-:R-:W-:Y:S05]  /*c260*/  @!P0 NANOSLEEP.SYNCS 0x989680 ;  /* 0x009896800000895d */ /* 0x010fea0003900000 */
[----:B------:R-:W4:Y:S02]  /*c270*/  @!P0 SYNCS.PHASECHK.TRANS64 P0, [R0+URZ+0x130], R3 ;  /* 0x00013003000085a7 */ /* 0x000f2400080010ff */
[----:B----4-:R-:W-:Y:S05]  /*c280*/  @!P0 BRA `(.L_x_92) ;  /* 0xfffffffc00f08947 */ /* 0x010fea000383ffff */
[----:B------:R-:W-:Y:S05]  /*c290*/  BRA `(.L_x_196) ;  /* 0xffffff8c00a47947 */ /* 0x000fea000383ffff */
.L_x_103:
[----:B-1----:R1:W3:Y:S02]  /*c2a0*/  SYNCS.PHASECHK.TRANS64.TRYWAIT P1, [R3+URZ+0xe0], R0 ;  /* 0x0000e000030075a7 */ /* 0x0022e400080211ff */
[----:B---3--:R-:W-:Y:S05]  /*c2b0*/  @!P1 NANOSLEEP.SYNCS 0x989680 ;  /* 0x009896800000995d */ /* 0x008fea0003900000 */
[----:B------:R-:W3:Y:S02]  /*c2c0*/  @!P1 SYNCS.PHASECHK.TRANS64 P1, [R3+URZ+0xe0], R0 ;  /* 0x0000e000030095a7 */ /* 0x000ee400080210ff */
[----:B---3--:R-:W-:Y:S05]  /*c2d0*/  @!P1 BRA `(.L_x_103) ;  /* 0xfffffffc00f09947 */ /* 0x008fea000383ffff */
[----:B------:R-:W-:Y:S05]  /*c2e0*/  BRA `(.L_x_102) ;  /* 0xffffff9800c87947 */ /* 0x000fea000383ffff */
.L_x_105:
[----:B-1----:R1:W4:Y:S02]  /*c2f0*/  SYNCS.PHASECHK.TRANS64.TRYWAIT P0, [R193+URZ+0x150], R2 ;  /* 0x00015002c10075a7 */ /* 0x00232400080011ff */
[----:B----4-:R-:W-:Y:S05]  /*c300*/  @!P0 NANOSLEEP.SYNCS 0x989680 ;  /* 0x009896800000895d */ /* 0x010fea0003900000 */
[----:B------:R-:W4:Y:S02]  /*c310*/  @!P0 SYNCS.PHASECHK.TRANS64 P0, [R193+URZ+0x150], R2 ;  /* 0x00015002c10085a7 */ /* 0x000f2400080010ff */
[----:B----4-:R-:W-:Y:S05]  /*c320*/  @!P0 BRA `(.L_x_105) ;  /* 0xfffffffc00f08947 */ /* 0x010fea000383ffff */
[----:B------:R-:W-:Y:S05]  /*c330*/  BRA `(.L_x_104) ;  /* 0xffffff9c00247947 */ /* 0x000fea000383ffff */
.L_x_114:
[----:B--2---:R2:W3:Y:S02]  /*c340*/  SYNCS.PHASECHK.TRANS64.TRYWAIT P0, [R204+URZ+0xe0], R3 ;  /* 0x0000e003cc0075a7 */ /* 0x0044e400080011ff */
[----:B---3--:R-:W-:Y:S05]  /*c350*/  @!P0 NANOSLEEP.SYNCS 0x989680 ;  /* 0x009896800000895d */ /* 0x008fea0003900000 */
[----:B------:R-:W3:Y:S02]  /*c360*/  @!P0 SYNCS.PHASECHK.TRANS64 P0, [R204+URZ+0xe0], R3 ;  /* 0x0000e003cc0085a7 */ /* 0x000ee400080010ff */
[----:B---3--:R-:W-:Y:S05]  /*c370*/  @!P0 BRA `(.L_x_114) ;  /* 0xfffffffc00f08947 */ /* 0x008fea000383ffff */
[----:B------:R-:W-:Y:S05]  /*c380*/  BRA `(.L_x_113) ;  /* 0xffffffb000307947 */ /* 0x000fea000383ffff */
.L_x_123:
[----:B--2---:R2:W3:Y:S02]  /*c390*/  SYNCS.PHASECHK.TRANS64.TRYWAIT P0, [R0+URZ+0xe0], R5 ;  /* 0x0000e005000075a7 */ /* 0x0044e400080011ff */
[----:B---3--:R-:W-:Y:S05]  /*c3a0*/  @!P0 NANOSLEEP.SYNCS 0x989680 ;  /* 0x009896800000895d */ /* 0x008fea0003900000 */
[----:B------:R-:W3:Y:S02]  /*c3b0*/  @!P0 SYNCS.PHASECHK.TRANS64 P0, [R0+URZ+0xe0], R5 ;  /* 0x0000e005000085a7 */ /* 0x000ee400080010ff */
[----:B---3--:R-:W-:Y:S05]  /*c3c0*/  @!P0 BRA `(.L_x_123) ;  /* 0xfffffffc00f08947 */ /* 0x008fea000383ffff */
[----:B------:R-:W-:Y:S05]  /*c3d0*/  BRA `(.L_x_122) ;  /* 0xffffffc400887947 */ /* 0x000fea000383ffff */
.L_x_132:
[----:B--2---:R2:W3:Y:S02]  /*c3e0*/  SYNCS.PHASECHK.TRANS64.TRYWAIT P0, [R0+URZ+0xe0], R3 ;  /* 0x0000e003000075a7 */ /* 0x0044e400080011ff */
[----:B---3--:R-:W-:Y:S05]  /*c3f0*/  @!P0 NANOSLEEP.SYNCS 0x989680 ;  /* 0x009896800000895d */ /* 0x008fea0003900000 */
[----:B------:R-:W3:Y:S02]  /*c400*/  @!P0 SYNCS.PHASECHK.TRANS64 P0, [R0+URZ+0xe0], R3 ;  /* 0x0000e003000085a7 */ /* 0x000ee400080010ff */
[----:B---3--:R-:W-:Y:S05]  /*c410*/  @!P0 BRA `(.L_x_132) ;  /* 0xfffffffc00f08947 */ /* 0x008fea000383ffff */
[----:B------:R-:W-:Y:S05]  /*c420*/  BRA `(.L_x_131) ;  /* 0xffffffd800ec7947 */ /* 0x000fea000383ffff */
        .weak           $__internal_0_$__cuda_sm10x_tcgen05_guardrail_trap_col_being_dealloced_not_returned_by_alloc
        .type           $__internal_0_$__cuda_sm10x_tcgen05_guardrail_trap_col_being_dealloced_not_returned_by_alloc,@function
        .size           $__internal_0_$__cuda_sm10x_tcgen05_guardrail_trap_col_being_dealloced_not_returned_by_alloc,($__internal_1_$__cuda_sm10x_tcgen05_guardrail_trap_phase_invalid_during_alloc - $__internal_0_$__cuda_sm10x_tcgen05_guardrail_trap_col_being_dealloced_not_returned_by_alloc)
$__internal_0_$__cuda_sm10x_tcgen05_guardrail_trap_col_being_dealloced_not_returned_by_alloc:
[----:B------:R-:W-:Y:S05]  /*c430*/  BPT.TRAP 0x1 ;  /* 0x000000040000795c */ /* 0x000fea0000300000 */
[----:B------:R-:W-:-:S04]  /*c440*/  HFMA2 R3, -RZ, RZ, 0, 0 ;  /* 0x00000000ff037431 */ /* 0x000fc800000001ff */
[----:B------:R-:W-:Y:S05]  /*c450*/  RET.REL.NODEC R2 `(_ZN7cutlass13device_kernelINS_4gemm6kernel13GemmUniversalIN4cute5tupleIJiiiiEEENS1_10collective13CollectiveMmaINS1_35MainloopSm100TmaUmmaWarpSpecializedILi14ELi2ELi2ENS5_IJNS4_1CILi1EEESB_SB_EEEEENS5_IJNSA_ILi128EEENSA_ILi256EEENSA_ILi32EEEEEENS_12float_e5m2_tENS5_IJlSB_lEEESI_SJ_NS4_8TiledMMAINS4_8MMA_AtomIJNS4_10MMA_TraitsINS4_19SM100_MMA_F8F6F4_SSEJSI_SI_fSE_SF_NS4_17integral_constantINS4_4UMMA5MajorELSQ_0EEESR_NSO_INSP_7ScaleInELSS_0EEEST_EEEEEENS4_6LayoutISC_NS5_IJNSA_ILi0EEESX_SX_EEEEENS5_IJNS4_10UnderscoreES10_S10_EEEEENS4_13SM90_TMA_LOADENS4_14ComposedLayoutINS4_7SwizzleILi1ELi4ELi3EEENS4_18smem_ptr_flag_bitsILi8EEENSW_INS5_IJNSA_ILi8EEESG_EEENS5_IJSG_SB_EEEEEEEvNS4_8identityES13_S1D_vS1E_EENS_8epilogue10collective18CollectiveEpilogueINS1G_23Sm100TmaWarpSpecializedILi4ELi2ELi64ELb0ELb0EEEJSH_NS5_IJNSW_ISE_SB_EENSW_INSA_ILi64EEESB_EEEEESI_SJ_SI_SJ_NS1G_6fusion15FusionCallbacksIS1K_NS1P_17LinearCombinationISI_fSI_fLNS_15FloatRoundStyleE2EEESH_S1O_JEEENS4_5SM1004TMEM4LOAD26SM100_TMEM_LOAD_32dp32b64xES13_NS14_INS15_ILi2ELi4ELi3EEES18_NSW_INS5_IJS19_S1M_EEENS5_IJS1M_SB_EEEEEEENS4_39AutoVectorizingCopyWithAssumedAlignmentILi128EEENS4_14SM90_TMA_STOREES23_S25_S25_EEEvvEEEEvNT_6ParamsE) ;  /* 0xffffff3802e87950 */ /* 0x000fea0003c3ffff */
        .weak           $__internal_1_$__cuda_sm10x_tcgen05_guardrail_trap_phase_invalid_during_alloc
        .type           $__internal_1_$__cuda_sm10x_tcgen05_guardrail_trap_phase_invalid_during_alloc,@function
        .size           $__internal_1_$__cuda_sm10x_tcgen05_guardrail_trap_phase_invalid_during_alloc,($__internal_2_$__cuda_sm10x_tcgen05_guardrail_trap_unallocated_columns_being_dealloced - $__internal_1_$__cuda_sm10x_tcgen05_guardrail_trap_phase_invalid_during_alloc)
$__internal_1_$__cuda_sm10x_tcgen05_guardrail_trap_phase_invalid_during_alloc:
[----:B------:R-:W-:Y:S05]  /*c460*/  BPT.TRAP 0x1 ;  /* 0x000000040000795c */ /* 0x000fea0000300000 */
[----:B------:R-:W-:-:S04]  /*c470*/  MOV R3, 0x0 ;  /* 0x0000000000037802 */ /* 0x000fc80000000f00 */
[----:B------:R-:W-:Y:S05]  /*c480*/  RET.REL.NODEC R2 `(_ZN7cutlass13device_kernelINS_4gemm6kernel13GemmUniversalIN4cute5tupleIJiiiiEEENS1_10collective13CollectiveMmaINS1_35MainloopSm100TmaUmmaWarpSpecializedILi14ELi2ELi2ENS5_IJNS4_1CILi1EEESB_SB_EEEEENS5_IJNSA_ILi128EEENSA_ILi256EEENSA_ILi32EEEEEENS_12float_e5m2_tENS5_IJlSB_lEEESI_SJ_NS4_8TiledMMAINS4_8MMA_AtomIJNS4_10MMA_TraitsINS4_19SM100_MMA_F8F6F4_SSEJSI_SI_fSE_SF_NS4_17integral_constantINS4_4UMMA5MajorELSQ_0EEESR_NSO_INSP_7ScaleInELSS_0EEEST_EEEEEENS4_6LayoutISC_NS5_IJNSA_ILi0EEESX_SX_EEEEENS5_IJNS4_10UnderscoreES10_S10_EEEEENS4_13SM90_TMA_LOADENS4_14ComposedLayoutINS4_7SwizzleILi1ELi4ELi3EEENS4_18smem_ptr_flag_bitsILi8EEENSW_INS5_IJNSA_ILi8EEESG_EEENS5_IJSG_SB_EEEEEEEvNS4_8identityES13_S1D_vS1E_EENS_8epilogue10collective18CollectiveEpilogueINS1G_23Sm100TmaWarpSpecializedILi4ELi2ELi64ELb0ELb0EEEJSH_NS5_IJNSW_ISE_SB_EENSW_INSA_ILi64EEESB_EEEEESI_SJ_SI_SJ_NS1G_6fusion15FusionCallbacksIS1K_NS1P_17LinearCombinationISI_fSI_fLNS_15FloatRoundStyleE2EEESH_S1O_JEEENS4_5SM1004TMEM4LOAD26SM100_TMEM_LOAD_32dp32b64xES13_NS14_INS15_ILi2ELi4ELi3EEES18_NSW_INS5_IJS19_S1M_EEENS5_IJS1M_SB_EEEEEEENS4_39AutoVectorizingCopyWithAssumedAlignmentILi128EEENS4_14SM90_TMA_STOREES23_S25_S25_EEEvvEEEEvNT_6ParamsE) ;  /* 0xffffff3802dc7950 */ /* 0x000fea0003c3ffff */
        .weak           $__internal_2_$__cuda_sm10x_tcgen05_guardrail_trap_unallocated_columns_being_dealloced
        .type           $__internal_2_$__cuda_sm10x_tcgen05_guardrail_trap_unallocated_columns_being_dealloced,@function
        .size           $__internal_2_$__cuda_sm10x_tcgen05_guardrail_trap_unallocated_columns_being_dealloced,(.L_x_198 - $__internal_2_$__cuda_sm10x_tcgen05_guardrail_trap_unallocated_columns_being_dealloced)
$__internal_2_$__cuda_sm10x_tcgen05_guardrail_trap_unallocated_columns_being_dealloced:
[----:B------:R-:W-:Y:S05]  /*c490*/  BPT.TRAP 0x1 ;  /* 0x000000040000795c */ /* 0x000fea0000300000 */
[----:B------:R-:W-:-:S04]  /*c4a0*/  HFMA2 R3, -RZ, RZ, 0, 0 ;  /* 0x00000000ff037431 */ /* 0x000fc800000001ff */
[----:B------:R-:W-:Y:S05]  /*c4b0*/  RET.REL.NODEC R2 `(_ZN7cutlass13device_kernelINS_4gemm6kernel13GemmUniversalIN4cute5tupleIJiiiiEEENS1_10collective13CollectiveMmaINS1_35MainloopSm100TmaUmmaWarpSpecializedILi14ELi2ELi2ENS5_IJNS4_1CILi1EEESB_SB_EEEEENS5_IJNSA_ILi128EEENSA_ILi256EEENSA_ILi32EEEEEENS_12float_e5m2_tENS5_IJlSB_lEEESI_SJ_NS4_8TiledMMAINS4_8MMA_AtomIJNS4_10MMA_TraitsINS4_19SM100_MMA_F8F6F4_SSEJSI_SI_fSE_SF_NS4_17integral_constantINS4_4UMMA5MajorELSQ_0EEESR_NSO_INSP_7ScaleInELSS_0EEEST_EEEEEENS4_6LayoutISC_NS5_IJNSA_ILi0EEESX_SX_EEEEENS5_IJNS4_10UnderscoreES10_S10_EEEEENS4_13SM90_TMA_LOADENS4_14ComposedLayoutINS4_7SwizzleILi1ELi4ELi3EEENS4_18smem_ptr_flag_bitsILi8EEENSW_INS5_IJNSA_ILi8EEESG_EEENS5_IJSG_SB_EEEEEEEvNS4_8identityES13_S1D_vS1E_EENS_8epilogue10collective18CollectiveEpilogueINS1G_23Sm100TmaWarpSpecializedILi4ELi2ELi64ELb0ELb0EEEJSH_NS5_IJNSW_ISE_SB_EENSW_INSA_ILi64EEESB_EEEEESI_SJ_SI_SJ_NS1G_6fusion15FusionCallbacksIS1K_NS1P_17LinearCombinationISI_fSI_fLNS_15FloatRoundStyleE2EEESH_S1O_JEEENS4_5SM1004TMEM4LOAD26SM100_TMEM_LOAD_32dp32b64xES13_NS14_INS15_ILi2ELi4ELi3EEES18_NSW_INS5_IJS19_S1M_EEENS5_IJS1M_SB_EEEEEEENS4_39AutoVectorizingCopyWithAssumedAlignmentILi128EEENS4_14SM90_TMA_STOREES23_S25_S25_EEEvvEEEEvNT_6ParamsE) ;  /* 0xffffff3802d07950 */ /* 0x000fea0003c3ffff */
.L_x_197:
[----:B------:R-:W-:-:S00]  /*c4c0*/  BRA `(.L_x_197) ;  /* 0xfffffffc00fc7947 */ /* 0x000fc0000383ffff */
[----:B------:R-:W-:-:S00]  /*c4d0*/  NOP ;  /* 0x0000000000007918 */ /* 0x000fc00000000000 */
        /* <DEDUP_REMOVED lines=10> */
.L_x_198:


//--------------------- .nv.global.init           --------------------------
	.section	.nv.global.init,"aw",@progbits
.nv.global.init:
	.type		$str$27,@object
	.size		$str$27,($str$28 - $str$27)
$str$27:
        /*0000*/ 	.byte	0x28, 0x61, 0x64, 0x64, 0x72, 0x65, 0x73, 0x73, 0x20, 0x26, 0x20, 0x6d, 0x61, 0x73, 0x6b, 0x29
        /*0010*/ 	.byte	0x20, 0x3d, 0x3d, 0x20, 0x30, 0x00
	.type		$str$28,@object
	.size		$str$28,($str$26 - $str$28)
$str$28:
        /*0016*/ 	.byte	0x2f, 0x74, 0x6d, 0x70, 0x2f, 0x63, 0x75, 0x74, 0x6c, 0x61, 0x73, 0x73, 0x5f, 0x73, 0x77, 0x65
        /*0026*/ 	.byte	0x65, 0x70, 0x5f, 0x73, 0x72, 0x63, 0x2f, 0x69, 0x6e, 0x63, 0x6c, 0x75, 0x64, 0x65, 0x2f, 0x63
        /*0036*/ 	.byte	0x75, 0x74, 0x65, 0x2f, 0x70, 0x6f, 0x69, 0x6e, 0x74, 0x65, 0x72, 0x5f, 0x66, 0x6c, 0x61, 0x67
        /*0046*/ 	.byte	0x67, 0x65, 0x64, 0x2e, 0x68, 0x70, 0x70, 0x00
	.type		$str$26,@object
	.size		$str$26,($str$25 - $str$26)
$str$26:
        /*004e*/ 	.byte	0x2f, 0x74, 0x6d, 0x70, 0x2f, 0x63, 0x75, 0x74, 0x6c, 0x61, 0x73, 0x73, 0x5f, 0x73, 0x77, 0x65
        /*005e*/ 	.byte	0x65, 0x70, 0x5f, 0x73, 0x72, 0x63, 0x2f, 0x69, 0x6e, 0x63, 0x6c, 0x75, 0x64, 0x65, 0x2f, 0x63
        /*006e*/ 	.byte	0x75, 0x74, 0x65, 0x2f, 0x61, 0x74, 0x6f, 0x6d, 0x2f, 0x63, 0x6f, 0x70, 0x79, 0x5f, 0x74, 0x72
        /*007e*/ 	.byte	0x61, 0x69, 0x74, 0x73, 0x5f, 0x73, 0x6d, 0x31, 0x30, 0x30, 0x2e, 0x68, 0x70, 0x70, 0x00
	.type		$str$25,@object
	.size		$str$25,(__unnamed_1 - $str$25)
$str$25:
        /*008d*/ 	.byte	0x28, 0x28, 0x75, 0x69, 0x6e, 0x74, 0x33, 0x32, 0x5f, 0x74, 0x28, 0x74, 0x68, 0x72, 0x65, 0x61
        /*009d*/ 	.byte	0x64, 0x49, 0x64, 0x78, 0x2e, 0x78, 0x29, 0x20, 0x2f, 0x20, 0x33, 0x32, 0x29, 0x20, 0x25, 0x20
        /*00ad*/ 	.byte	0x34, 0x29, 0x20, 0x3d, 0x3d, 0x20, 0x28, 0x28, 0x28, 0x74, 0x6d, 0x65, 0x6d, 0x5f, 0x61, 0x64
        /*00bd*/ 	.byte	0x64, 0x72, 0x20, 0x3e, 0x3e, 0x20, 0x31, 0x36, 0x29, 0x20, 0x2f, 0x20, 0x33, 0x32, 0x29, 0x20
        /*00cd*/ 	.byte	0x25, 0x20, 0x34, 0x29, 0x00
	.type		__unnamed_1,@object
	.size		__unnamed_1,(__unnamed_2 - __unnamed_1)
__unnamed_1:
        /*00d2*/ 	.byte	0x61, 0x75, 0x74, 0x6f, 0x20, 0x63, 0x75, 0x74, 0x65, 0x3a, 0x3a, 0x61, 0x73, 0x5f, 0x70, 0x6f
        /* <DEDUP_REMOVED lines=24> */
        /*0262*/ 	.byte	0x43, 0x3c, 0x38, 0x31, 0x39, 0x32, 0x3e, 0x3e, 0x3e, 0x3e, 0x5d, 0x00
	.type		__unnamed_2,@object
	.size		__unnamed_2,(__unnamed_3 - __unnamed_2)
__unnamed_2:
        /* <DEDUP_REMOVED lines=26> */
	.type		__unnamed_3,@object
	.size		__unnamed_3,(.L_3 - __unnamed_3)
__unnamed_3:
        /* <DEDUP_REMOVED lines=42> */
        /*06aa*/ 	.byte	0x3e, 0x3e, 0x3e, 0x3e, 0x5d, 0x00
.L_3:


//--------------------- .nv.shared._ZN7cutlass13device_kernelINS_4gemm6kernel13GemmUniversalIN4cute5tupleIJiiiiEEENS1_10collective13CollectiveMmaINS1_35MainloopSm100TmaUmmaWarpSpecializedILi14ELi2ELi2ENS5_IJNS4_1CILi1EEESB_SB_EEEEENS5_IJNSA_ILi128EEENSA_ILi256EEENSA_ILi32EEEEEENS_12float_e5m2_tENS5_IJlSB_lEEESI_SJ_NS4_8TiledMMAINS4_8MMA_AtomIJNS4_10MMA_TraitsINS4_19SM100_MMA_F8F6F4_SSEJSI_SI_fSE_SF_NS4_17integral_constantINS4_4UMMA5MajorELSQ_0EEESR_NSO_INSP_7ScaleInELSS_0EEEST_EEEEEENS4_6LayoutISC_NS5_IJNSA_ILi0EEESX_SX_EEEEENS5_IJNS4_10UnderscoreES10_S10_EEEEENS4_13SM90_TMA_LOADENS4_14ComposedLayoutINS4_7SwizzleILi1ELi4ELi3EEENS4_18smem_ptr_flag_bitsILi8EEENSW_INS5_IJNSA_ILi8EEESG_EEENS5_IJSG_SB_EEEEEEEvNS4_8identityES13_S1D_vS1E_EENS_8epilogue10collective18CollectiveEpilogueINS1G_23Sm100TmaWarpSpecializedILi4ELi2ELi64ELb0ELb0EEEJSH_NS5_IJNSW_ISE_SB_EENSW_INSA_ILi64EEESB_EEEEESI_SJ_SI_SJ_NS1G_6fusion15FusionCallbacksIS1K_NS1P_17LinearCombinationISI_fSI_fLNS_15FloatRoundStyleE2EEESH_S1O_JEEENS4_5SM1004TMEM4LOAD26SM100_TMEM_LOAD_32dp32b64xES13_NS14_INS15_ILi2ELi4ELi3EEES18_NSW_INS5_IJS19_S1M_EEENS5_IJS1M_SB_EEEEEEENS4_39AutoVectorizingCopyWithAssumedAlignmentILi128EEENS4_14SM90_TMA_STOREES23_S25_S25_EEEvvEEEEvNT_6ParamsE --------------------------
	.section	.nv.shared._ZN7cutlass13device_kernelINS_4gemm6kernel13GemmUniversalIN4cute5tupleIJiiiiEEENS1_10collective13CollectiveMmaINS1_35MainloopSm100TmaUmmaWarpSpecializedILi14ELi2ELi2ENS5_IJNS4_1CILi1EEESB_SB_EEEEENS5_IJNSA_ILi128EEENSA_ILi256EEENSA_ILi32EEEEEENS_12float_e5m2_tENS5_IJlSB_lEEESI_SJ_NS4_8TiledMMAINS4_8MMA_AtomIJNS4_10MMA_TraitsINS4_19SM100_MMA_F8F6F4_SSEJSI_SI_fSE_SF_NS4_17integral_constantINS4_4UMMA5MajorELSQ_0EEESR_NSO_INSP_7ScaleInELSS_0EEEST_EEEEEENS4_6LayoutISC_NS5_IJNSA_ILi0EEESX_SX_EEEEENS5_IJNS4_10UnderscoreES10_S10_EEEEENS4_13SM90_TMA_LOADENS4_14ComposedLayoutINS4_7SwizzleILi1ELi4ELi3EEENS4_18smem_ptr_flag_bitsILi8EEENSW_INS5_IJNSA_ILi8EEESG_EEENS5_IJSG_SB_EEEEEEEvNS4_8identityES13_S1D_vS1E_EENS_8epilogue10collective18CollectiveEpilogueINS1G_23Sm100TmaWarpSpecializedILi4ELi2ELi64ELb0ELb0EEEJSH_NS5_IJNSW_ISE_SB_EENSW_INSA_ILi64EEESB_EEEEESI_SJ_SI_SJ_NS1G_6fusion15FusionCallbacksIS1K_NS1P_17LinearCombinationISI_fSI_fLNS_15FloatRoundStyleE2EEESH_S1O_JEEENS4_5SM1004TMEM4LOAD26SM100_TMEM_LOAD_32dp32b64xES13_NS14_INS15_ILi2ELi4ELi3EEES18_NSW_INS5_IJS19_S1M_EEENS5_IJS1M_SB_EEEEEEENS4_39AutoVectorizingCopyWithAssumedAlignmentILi128EEENS4_14SM90_TMA_STOREES23_S25_S25_EEEvvEEEEvNT_6ParamsE,"aw",@nobits
	.sectionflags	@""
	.align	16
	.zero		1024


//--------------------- .nv.shared.reserved.0     --------------------------
	.section	.nv.shared.reserved.0,"aw",@nobits
	.weak		__nv_reservedSMEM_offset_0_alias
	.size		__nv_reservedSMEM_offset_0_alias, 0, 64
	.other		__nv_reservedSMEM_offset_0_alias,@"STO_CUDA_RESERVED_SHARED STV_DEFAULT"
__nv_reservedSMEM_offset_0_alias:
	.zero		0
.nv.shared.reserved.0:
	.zero		64
	.weak		__nv_reservedSMEM_tcgen05_partition
	.type		__nv_reservedSMEM_tcgen05_partition,@object
	.size		__nv_reservedSMEM_tcgen05_partition,(.L_0 - __nv_reservedSMEM_tcgen05_partition)
__nv_reservedSMEM_tcgen05_partition:
	.zero		32
.L_0:


//--------------------- .nv.global                --------------------------
	.section	.nv.global,"aw",@nobits
.nv.global:
	.type		_ZN39_INTERNAL_c47c65bc_4_k_cu_57868b09_89704cute1_E,@object
	.size		_ZN39_INTERNAL_c47c65bc_4_k_cu_57868b09_89704cute1_E,(_ZN39_INTERNAL_c47c65bc_4_k_cu_57868b09_89704cuda3std3__45__cpo6cbeginE - _ZN39_INTERNAL_c47c65bc_4_k_cu_57868b09_89704cute1_E)
_ZN39_INTERNAL_c47c65bc_4_k_cu_57868b09_89704cute1_E:
	.zero		1
	.type		_ZN39_INTERNAL_c47c65bc_4_k_cu_57868b09_89704cuda3std3__45__cpo6cbeginE,@object
	.size		_ZN39_INTERNAL_c47c65bc_4_k_cu_57868b09_89704cuda3std3__45__cpo6cbeginE,(_ZN39_INTERNAL_c47c65bc_4_k_cu_57868b09_89704cuda3std3__48in_placeE - _ZN39_INTERNAL_c47c65bc_4_k_cu_57868b09_89704cuda3std3__45__cpo6cbeginE)
_ZN39_INTERNAL_c47c65bc_4_k_cu_57868b09_89704cuda3std3__45__cpo6cbeginE:
	.zero		1
	.type		_ZN39_INTERNAL_c47c65bc_4_k_cu_57868b09_89704cuda3std3__48in_placeE,@object
	.size		_ZN39_INTERNAL_c47c65bc_4_k_cu_57868b09_89704cuda3std3__48in_placeE,(_ZN39_INTERNAL_c47c65bc_4_k_cu_57868b09_89704cuda3std6ranges3__45__cpo9iter_moveE - _ZN39_INTERNAL_c47c65bc_4_k_cu_57868b09_89704cuda3std3__48in_placeE)
_ZN39_INTERNAL_c47c65bc_4_k_cu_57868b09_89704cuda3std3__48in_placeE:
	.zero		1
	.type		_ZN39_INTERNAL_c47c65bc_4_k_cu_57868b09_89704cuda3std6ranges3__45__cpo9iter_moveE,@object
	.size		_ZN39_INTERNAL_c47c65bc_4_k_cu_57868b09_89704cuda3std6ranges3__45__cpo9iter_moveE,(_ZN39_INTERNAL_c47c65bc_4_k_cu_57868b09_89704cuda3std3__45__cpo5beginE - _ZN39_INTERNAL_c47c65bc_4_k_cu_57868b09_89704cuda3std6ranges3__45__cpo9iter_moveE)
_ZN39_INTERNAL_c47c65bc_4_k_cu_57868b09_89704cuda3std6ranges3__45__cpo9iter_moveE:
	.zero		1
	.type		_ZN39_INTERNAL_c47c65bc_4_k_cu_57868b09_89704cuda3std3__45__cpo5beginE,@object
	.size		_ZN39_INTERNAL_c47c65bc_4_k_cu_57868b09_89704cuda3std3__45__cpo5beginE,(_ZN39_INTERNAL_c47c65bc_4_k_cu_57868b09_89704cuda3std3__441_GLOBAL__N__c47c65bc_4_k_cu_57868b09_89706ignoreE - _ZN39_INTERNAL_c47c65bc_4_k_cu_57868b09_89704cuda3std3__45__cpo5beginE)
_ZN39_INTERNAL_c47c65bc_4_k_cu_57868b09_89704cuda3std3__45__cpo5beginE:
	.zero		1
	.type		_ZN39_INTERNAL_c47c65bc_4_k_cu_57868b09_89704cuda3std3__441_GLOBAL__N__c47c65bc_4_k_cu_57868b09_89706ignoreE,@object
	.size		_ZN39_INTERNAL_c47c65bc_4_k_cu_57868b09_89704cuda3std3__441_GLOBAL__N__c47c65bc_4_k_cu_57868b09_89706ignoreE,(_ZN39_INTERNAL_c47c65bc_4_k_cu_57868b09_89704cute7productE - _ZN39_INTERNAL_c47c65bc_4_k_cu_57868b09_89704cuda3std3__441_GLOBAL__N__c47c65bc_4_k_cu_57868b09_89706ignoreE)
_ZN39_INTERNAL_c47c65bc_4_k_cu_57868b09_89704cuda3std3__441_GLOBAL__N__c47c65bc_4_k_cu_57868b09_89706ignoreE:
	.zero		1
	.type		_ZN39_INTERNAL_c47c65bc_4_k_cu_57868b09_89704cute7productE,@object
	.size		_ZN39_INTERNAL_c47c65bc_4_k_cu_57868b09_89704cute7productE,(_ZN39_INTERNAL_c47c65bc_4_k_cu_57868b09_89704cuda3std3__45__cpo3endE - _ZN39_INTERNAL_c47c65bc_4_k_cu_57868b09_89704cute7productE)
_ZN39_INTERNAL_c47c65bc_4_k_cu_57868b09_89704cute7productE:
	.zero		1
	.type		_ZN39_INTERNAL_c47c65bc_4_k_cu_57868b09_89704cuda3std3__45__cpo3endE,@object
	.size		_ZN39_INTERNAL_c47c65bc_4_k_cu_57868b09_89704cuda3std3__45__cpo3endE,(_ZN39_INTERNAL_c47c65bc_4_k_cu_57868b09_89704cuda3std3__419piecewise_constructE - _ZN39_INTERNAL_c47c65bc_4_k_cu_57868b09_89704cuda3std3__45__cpo3endE)
_ZN39_INTERNAL_c47c65bc_4_k_cu_57868b09_89704cuda3std3__45__cpo3endE:
	.zero		1
	.type		_ZN39_INTERNAL_c47c65bc_4_k_cu_57868b09_89704cuda3std3__419piecewise_constructE,@object
	.size		_ZN39_INTERNAL_c47c65bc_4_k_cu_57868b09_89704cuda3std3__419piecewise_constructE,(_ZN39_INTERNAL_c47c65bc_4_k_cu_57868b09_89704cuda3std3__45__cpo4cendE - _ZN39_INTERNAL_c47c65bc_4_k_cu_57868b09_89704cuda3std3__419piecewise_constructE)
_ZN39_INTERNAL_c47c65bc_4_k_cu_57868b09_89704cuda3std3__419piecewise_constructE:
	.zero		1
	.type		_ZN39_INTERNAL_c47c65bc_4_k_cu_57868b09_89704cuda3std3__45__cpo4cendE,@object
	.size		_ZN39_INTERNAL_c47c65bc_4_k_cu_57868b09_89704cuda3std3__45__cpo4cendE,(_ZN39_INTERNAL_c47c65bc_4_k_cu_57868b09_89704cuda3std6ranges3__45__cpo4swapE - _ZN39_INTERNAL_c47c65bc_4_k_cu_57868b09_89704cuda3std3__45__cpo4cendE)
_ZN39_INTERNAL_c47c65bc_4_k_cu_57868b09_89704cuda3std3__45__cpo4cendE:
	.zero		1
	.type		_ZN39_INTERNAL_c47c65bc_4_k_cu_57868b09_89704cuda3std6ranges3__45__cpo4swapE,@object
	.size		_ZN39_INTERNAL_c47c65bc_4_k_cu_57868b09_89704cuda3std6ranges3__45__cpo4swapE,(.L_11 - _ZN39_INTERNAL_c47c65bc_4_k_cu_57868b09_89704cuda3std6ranges3__45__cpo4swapE)
_ZN39_INTERNAL_c47c65bc_4_k_cu_57868b09_89704cuda3std6ranges3__45__cpo4swapE:
	.zero		1
.L_11:


//--------------------- .nv.constant0._ZN7cutlass13device_kernelINS_4gemm6kernel13GemmUniversalIN4cute5tupleIJiiiiEEENS1_10collective13CollectiveMmaINS1_35MainloopSm100TmaUmmaWarpSpecializedILi14ELi2ELi2ENS5_IJNS4_1CILi1EEESB_SB_EEEEENS5_IJNSA_ILi128EEENSA_ILi256EEENSA_ILi32EEEEEENS_12float_e5m2_tENS5_IJlSB_lEEESI_SJ_NS4_8TiledMMAINS4_8MMA_AtomIJNS4_10MMA_TraitsINS4_19SM100_MMA_F8F6F4_SSEJSI_SI_fSE_SF_NS4_17integral_constantINS4_4UMMA5MajorELSQ_0EEESR_NSO_INSP_7ScaleInELSS_0EEEST_EEEEEENS4_6LayoutISC_NS5_IJNSA_ILi0EEESX_SX_EEEEENS5_IJNS4_10UnderscoreES10_S10_EEEEENS4_13SM90_TMA_LOADENS4_14ComposedLayoutINS4_7SwizzleILi1ELi4ELi3EEENS4_18smem_ptr_flag_bitsILi8EEENSW_INS5_IJNSA_ILi8EEESG_EEENS5_IJSG_SB_EEEEEEEvNS4_8identityES13_S1D_vS1E_EENS_8epilogue10collective18CollectiveEpilogueINS1G_23Sm100TmaWarpSpecializedILi4ELi2ELi64ELb0ELb0EEEJSH_NS5_IJNSW_ISE_SB_EENSW_INSA_ILi64EEESB_EEEEESI_SJ_SI_SJ_NS1G_6fusion15FusionCallbacksIS1K_NS1P_17LinearCombinationISI_fSI_fLNS_15FloatRoundStyleE2EEESH_S1O_JEEENS4_5SM1004TMEM4LOAD26SM100_TMEM_LOAD_32dp32b64xES13_NS14_INS15_ILi2ELi4ELi3EEES18_NSW_INS5_IJS19_S1M_EEENS5_IJS1M_SB_EEEEEEENS4_39AutoVectorizingCopyWithAssumedAlignmentILi128EEENS4_14SM90_TMA_STOREES23_S25_S25_EEEvvEEEEvNT_6ParamsE --------------------------
	.section	.nv.constant0._ZN7cutlass13device_kernelINS_4gemm6kernel13GemmUniversalIN4cute5tupleIJiiiiEEENS1_10collective13CollectiveMmaINS1_35MainloopSm100TmaUmmaWarpSpecializedILi14ELi2ELi2ENS5_IJNS4_1CILi1EEESB_SB_EEEEENS5_IJNSA_ILi128EEENSA_ILi256EEENSA_ILi32EEEEEENS_12float_e5m2_tENS5_IJlSB_lEEESI_SJ_NS4_8TiledMMAINS4_8MMA_AtomIJNS4_10MMA_TraitsINS4_19SM100_MMA_F8F6F4_SSEJSI_SI_fSE_SF_NS4_17integral_constantINS4_4UMMA5MajorELSQ_0EEESR_NSO_INSP_7ScaleInELSS_0EEEST_EEEEEENS4_6LayoutISC_NS5_IJNSA_ILi0EEESX_SX_EEEEENS5_IJNS4_10UnderscoreES10_S10_EEEEENS4_13SM90_TMA_LOADENS4_14ComposedLayoutINS4_7SwizzleILi1ELi4ELi3EEENS4_18smem_ptr_flag_bitsILi8EEENSW_INS5_IJNSA_ILi8EEESG_EEENS5_IJSG_SB_EEEEEEEvNS4_8identityES13_S1D_vS1E_EENS_8epilogue10collective18CollectiveEpilogueINS1G_23Sm100TmaWarpSpecializedILi4ELi2ELi64ELb0ELb0EEEJSH_NS5_IJNSW_ISE_SB_EENSW_INSA_ILi64EEESB_EEEEESI_SJ_SI_SJ_NS1G_6fusion15FusionCallbacksIS1K_NS1P_17LinearCombinationISI_fSI_fLNS_15FloatRoundStyleE2EEESH_S1O_JEEENS4_5SM1004TMEM4LOAD26SM100_TMEM_LOAD_32dp32b64xES13_NS14_INS15_ILi2ELi4ELi3EEES18_NSW_INS5_IJS19_S1M_EEENS5_IJS1M_SB_EEEEEEENS4_39AutoVectorizingCopyWithAssumedAlignmentILi128EEENS4_14SM90_TMA_STOREES23_S25_S25_EEEvvEEEEvNT_6ParamsE,"a",@progbits
	.sectionflags	@""
	.align	4
.nv.constant0._ZN7cutlass13device_kernelINS_4gemm6kernel13GemmUniversalIN4cute5tupleIJiiiiEEENS1_10collective13CollectiveMmaINS1_35MainloopSm100TmaUmmaWarpSpecializedILi14ELi2ELi2ENS5_IJNS4_1CILi1EEESB_SB_EEEEENS5_IJNSA_ILi128EEENSA_ILi256EEENSA_ILi32EEEEEENS_12float_e5m2_tENS5_IJlSB_lEEESI_SJ_NS4_8TiledMMAINS4_8MMA_AtomIJNS4_10MMA_TraitsINS4_19SM100_MMA_F8F6F4_SSEJSI_SI_fSE_SF_NS4_17integral_constantINS4_4UMMA5MajorELSQ_0EEESR_NSO_INSP_7ScaleInELSS_0EEEST_EEEEEENS4_6LayoutISC_NS5_IJNSA_ILi0EEESX_SX_EEEEENS5_IJNS4_10UnderscoreES10_S10_EEEEENS4_13SM90_TMA_LOADENS4_14ComposedLayoutINS4_7SwizzleILi1ELi4ELi3EEENS4_18smem_ptr_flag_bitsILi8EEENSW_INS5_IJNSA_ILi8EEESG_EEENS5_IJSG_SB_EEEEEEEvNS4_8identityES13_S1D_vS1E_EENS_8epilogue10collective18CollectiveEpilogueINS1G_23Sm100TmaWarpSpecializedILi4ELi2ELi64ELb0ELb0EEEJSH_NS5_IJNSW_ISE_SB_EENSW_INSA_ILi64EEESB_EEEEESI_SJ_SI_SJ_NS1G_6fusion15FusionCallbacksIS1K_NS1P_17LinearCombinationISI_fSI_fLNS_15FloatRoundStyleE2EEESH_S1O_JEEENS4_5SM1004TMEM4LOAD26SM100_TMEM_LOAD_32dp32b64xES13_NS14_INS15_ILi2ELi4ELi3EEES18_NSW_INS5_IJS19_S1M_EEENS5_IJS1M_SB_EEEEEEENS4_39AutoVectorizingCopyWithAssumedAlignmentILi128EEENS4_14SM90_TMA_STOREES23_S25_S25_EEEvvEEEEvNT_6ParamsE:
	.zero		2944


//--------------------- SYMBOLS --------------------------

	.type		.nv.reservedSmem.offset0,@object
	.size		.nv.reservedSmem.offset0,0x4
	.type		.nv.reservedSmem.cap,@object
	.size		.nv.reservedSmem.cap,0x4
	.type		__assertfail,@function
